	.target	sm_90a

	.elftype	@"ET_EXEC"


//--------------------- .note.nv.tkinfo           --------------------------
	.section	.note.nv.tkinfo,"",@"SHT_NOTE"
	.sectionflags	@"SHF_NOTE_NV_TKINFO"
	.tkinfo
        /*0018*/ 	.word	0x00000002
        /*0030*/ 	.string	""
        /*0030*/ 	.string	"ptxas"
        /*0030*/ 	.string	"Cuda compilation tools, release 13.0, V13.0.88"
        /*0030*/ 	.string	"Build cuda_13.0.r13.0/compiler.36424714_0"
        /*0030*/ 	.string	"-arch sm_90a -m 64 "



//--------------------- .note.nv.cuinfo           --------------------------
	.section	.note.nv.cuinfo,"",@"SHT_NOTE"
	.sectionflags	@"SHF_NOTE_NV_CUINFO"
        /*0018*/ 	.short	0x0002
        /*001a*/ 	.short	0x005a
        /*001c*/ 	.short	0x0082
	.zero		2


//--------------------- .nv.info                  --------------------------
	.section	.nv.info,"",@"SHT_CUDA_INFO"
	.align	4


	//----- nvinfo : EIATTR_REGCOUNT
	.align		4
        /*0000*/ 	.byte	0x04, 0x2f
        /*0002*/ 	.short	(.L_15 - .L_14)
	.align		4
.L_14:
        /*0004*/ 	.word	index@(_ZN7cutlass13device_kernelINS_4gemm6kernel13GemmUniversalIN4cute5tupleIJiiiiEEENS1_10collective13CollectiveMmaINS1_34MainloopSm90TmaGmmaWarpSpecializedILi4ENS5_IJNS4_1CILi2EEENSA_ILi1EEESC_EEENS1_35KernelTmaWarpSpecializedCooperativeEEENS5_IJNSA_ILi256EEENSA_ILi128EEENSA_ILi32EEEEEENS_10tfloat32_tENS5_IJlSC_lEEESK_SL_NS4_8TiledMMAINS4_8MMA_AtomIJNS4_4SM904GMMA30MMA_64x128x8_F32TF32TF32_SS_TNILNSP_7ScaleInE1ELSR_1EEEEEENS4_6LayoutISD_NS5_IJSC_NSA_ILi0EEESV_EEEEENS5_IJNS4_10UnderscoreESY_SY_EEEEENS4_13SM90_TMA_LOADENS4_14ComposedLayoutINS4_7SwizzleILi3ELi4ELi3EEENS4_18smem_ptr_flag_bitsILi32EEENSU_INS5_IJNSA_ILi8EEESI_EEENS5_IJSI_SC_EEEEEEEvNS4_8identityENS4_23SM90_TMA_LOAD_MULTICASTES1B_vS1C_EENS_8epilogue10collective6detail29Sm90TmaWarpSpecializedAdapterINS1G_15DefaultEpilogueISK_SL_SL_NS1F_6thread17LinearCombinationISK_Li1EffLNS1K_9ScaleType4KindE0ELNS_15FloatRoundStyleE2ESK_EENS1_15EpilogueDefaultEEEEEvvEEEEvNT_6ParamsE)
        /*0008*/ 	.word	0x000000a8


	//----- nvinfo : EIATTR_FRAME_SIZE
	.align		4
.L_15:
        /*000c*/ 	.byte	0x04, 0x11
        /*000e*/ 	.short	(.L_17 - .L_16)
	.align		4
.L_16:
        /*0010*/ 	.word	index@(_ZN7cutlass13device_kernelINS_4gemm6kernel13GemmUniversalIN4cute5tupleIJiiiiEEENS1_10collective13CollectiveMmaINS1_34MainloopSm90TmaGmmaWarpSpecializedILi4ENS5_IJNS4_1CILi2EEENSA_ILi1EEESC_EEENS1_35KernelTmaWarpSpecializedCooperativeEEENS5_IJNSA_ILi256EEENSA_ILi128EEENSA_ILi32EEEEEENS_10tfloat32_tENS5_IJlSC_lEEESK_SL_NS4_8TiledMMAINS4_8MMA_AtomIJNS4_4SM904GMMA30MMA_64x128x8_F32TF32TF32_SS_TNILNSP_7ScaleInE1ELSR_1EEEEEENS4_6LayoutISD_NS5_IJSC_NSA_ILi0EEESV_EEEEENS5_IJNS4_10UnderscoreESY_SY_EEEEENS4_13SM90_TMA_LOADENS4_14ComposedLayoutINS4_7SwizzleILi3ELi4ELi3EEENS4_18smem_ptr_flag_bitsILi32EEENSU_INS5_IJNSA_ILi8EEESI_EEENS5_IJSI_SC_EEEEEEEvNS4_8identityENS4_23SM90_TMA_LOAD_MULTICASTES1B_vS1C_EENS_8epilogue10collective6detail29Sm90TmaWarpSpecializedAdapterINS1G_15DefaultEpilogueISK_SL_SL_NS1F_6thread17LinearCombinationISK_Li1EffLNS1K_9ScaleType4KindE0ELNS_15FloatRoundStyleE2ESK_EENS1_15EpilogueDefaultEEEEEvvEEEEvNT_6ParamsE)
        /*0014*/ 	.word	0x00000000


	//----- nvinfo : EIATTR_MIN_STACK_SIZE
	.align		4
.L_17:
        /*0018*/ 	.byte	0x04, 0x12
        /*001a*/ 	.short	(.L_19 - .L_18)
	.align		4
.L_18:
        /*001c*/ 	.word	index@(_ZN7cutlass13device_kernelINS_4gemm6kernel13GemmUniversalIN4cute5tupleIJiiiiEEENS1_10collective13CollectiveMmaINS1_34MainloopSm90TmaGmmaWarpSpecializedILi4ENS5_IJNS4_1CILi2EEENSA_ILi1EEESC_EEENS1_35KernelTmaWarpSpecializedCooperativeEEENS5_IJNSA_ILi256EEENSA_ILi128EEENSA_ILi32EEEEEENS_10tfloat32_tENS5_IJlSC_lEEESK_SL_NS4_8TiledMMAINS4_8MMA_AtomIJNS4_4SM904GMMA30MMA_64x128x8_F32TF32TF32_SS_TNILNSP_7ScaleInE1ELSR_1EEEEEENS4_6LayoutISD_NS5_IJSC_NSA_ILi0EEESV_EEEEENS5_IJNS4_10UnderscoreESY_SY_EEEEENS4_13SM90_TMA_LOADENS4_14ComposedLayoutINS4_7SwizzleILi3ELi4ELi3EEENS4_18smem_ptr_flag_bitsILi32EEENSU_INS5_IJNSA_ILi8EEESI_EEENS5_IJSI_SC_EEEEEEEvNS4_8identityENS4_23SM90_TMA_LOAD_MULTICASTES1B_vS1C_EENS_8epilogue10collective6detail29Sm90TmaWarpSpecializedAdapterINS1G_15DefaultEpilogueISK_SL_SL_NS1F_6thread17LinearCombinationISK_Li1EffLNS1K_9ScaleType4KindE0ELNS_15FloatRoundStyleE2ESK_EENS1_15EpilogueDefaultEEEEEvvEEEEvNT_6ParamsE)
        /*0020*/ 	.word	0x00000000
.L_19:


//--------------------- .nv.compat                --------------------------
	.section	.nv.compat,"",@"SHT_CUDA_COMPAT_INFO"
	.align	4
        /*0000*/ 	.byte	0x02, 0x09, 0x01, 0x00, 0x02, 0x02, 0x04, 0x00, 0x02, 0x05, 0x05, 0x00, 0x03, 0x07, 0x01, 0x01
        /*0010*/ 	.byte	0x02, 0x03, 0x01, 0x00, 0x02, 0x06, 0x01, 0x00, 0x04, 0x0b, 0x08, 0x00, 0x00, 0x00, 0x00, 0x00
        /*0020*/ 	.byte	0x00, 0x00, 0x00, 0x00


//--------------------- .nv.info._ZN7cutlass13device_kernelINS_4gemm6kernel13GemmUniversalIN4cute5tupleIJiiiiEEENS1_10collective13CollectiveMmaINS1_34MainloopSm90TmaGmmaWarpSpecializedILi4ENS5_IJNS4_1CILi2EEENSA_ILi1EEESC_EEENS1_35KernelTmaWarpSpecializedCooperativeEEENS5_IJNSA_ILi256EEENSA_ILi128EEENSA_ILi32EEEEEENS_10tfloat32_tENS5_IJlSC_lEEESK_SL_NS4_8TiledMMAINS4_8MMA_AtomIJNS4_4SM904GMMA30MMA_64x128x8_F32TF32TF32_SS_TNILNSP_7ScaleInE1ELSR_1EEEEEENS4_6LayoutISD_NS5_IJSC_NSA_ILi0EEESV_EEEEENS5_IJNS4_10UnderscoreESY_SY_EEEEENS4_13SM90_TMA_LOADENS4_14ComposedLayoutINS4_7SwizzleILi3ELi4ELi3EEENS4_18smem_ptr_flag_bitsILi32EEENSU_INS5_IJNSA_ILi8EEESI_EEENS5_IJSI_SC_EEEEEEEvNS4_8identityENS4_23SM90_TMA_LOAD_MULTICASTES1B_vS1C_EENS_8epilogue10collective6detail29Sm90TmaWarpSpecializedAdapterINS1G_15DefaultEpilogueISK_SL_SL_NS1F_6thread17LinearCombinationISK_Li1EffLNS1K_9ScaleType4KindE0ELNS_15FloatRoundStyleE2ESK_EENS1_15EpilogueDefaultEEEEEvvEEEEvNT_6ParamsE --------------------------
	.section	.nv.info._ZN7cutlass13device_kernelINS_4gemm6kernel13GemmUniversalIN4cute5tupleIJiiiiEEENS1_10collective13CollectiveMmaINS1_34MainloopSm90TmaGmmaWarpSpecializedILi4ENS5_IJNS4_1CILi2EEENSA_ILi1EEESC_EEENS1_35KernelTmaWarpSpecializedCooperativeEEENS5_IJNSA_ILi256EEENSA_ILi128EEENSA_ILi32EEEEEENS_10tfloat32_tENS5_IJlSC_lEEESK_SL_NS4_8TiledMMAINS4_8MMA_AtomIJNS4_4SM904GMMA30MMA_64x128x8_F32TF32TF32_SS_TNILNSP_7ScaleInE1ELSR_1EEEEEENS4_6LayoutISD_NS5_IJSC_NSA_ILi0EEESV_EEEEENS5_IJNS4_10UnderscoreESY_SY_EEEEENS4_13SM90_TMA_LOADENS4_14ComposedLayoutINS4_7SwizzleILi3ELi4ELi3EEENS4_18smem_ptr_flag_bitsILi32EEENSU_INS5_IJNSA_ILi8EEESI_EEENS5_IJSI_SC_EEEEEEEvNS4_8identityENS4_23SM90_TMA_LOAD_MULTICASTES1B_vS1C_EENS_8epilogue10collective6detail29Sm90TmaWarpSpecializedAdapterINS1G_15DefaultEpilogueISK_SL_SL_NS1F_6thread17LinearCombinationISK_Li1EffLNS1K_9ScaleType4KindE0ELNS_15FloatRoundStyleE2ESK_EENS1_15EpilogueDefaultEEEEEvvEEEEvNT_6ParamsE,"",@"SHT_CUDA_INFO"
	.sectionflags	@""
	.align	4


	//----- nvinfo : EIATTR_CUDA_API_VERSION
	.align		4
        /*0000*/ 	.byte	0x04, 0x37
        /*0002*/ 	.short	(.L_21 - .L_20)
.L_20:
        /*0004*/ 	.word	0x00000082


	//----- nvinfo : EIATTR_KPARAM_INFO
	.align		4
.L_21:
        /*0008*/ 	.byte	0x04, 0x17
        /*000a*/ 	.short	(.L_23 - .L_22)
.L_22:
        /*000c*/ 	.word	0x00000000
        /*0010*/ 	.short	0x0000
        /*0012*/ 	.short	0x0070
        /*0014*/ 	.byte	0x00, 0xf0, 0x01, 0x10


	//----- nvinfo : EIATTR_SPARSE_MMA_MASK
	.align		4
.L_23:
        /*0018*/ 	.byte	0x03, 0x50
        /*001a*/ 	.short	0x0000


	//----- nvinfo : EIATTR_MAXREG_COUNT
	.align		4
        /*001c*/ 	.byte	0x03, 0x1b
        /*001e*/ 	.short	0x00a8


	//----- nvinfo : EIATTR_NUM_BARRIERS
	.align		4
        /*0020*/ 	.byte	0x02, 0x4c
        /*0022*/ 	.byte	0x01
	.zero		1


	//----- nvinfo : EIATTR_EXTERNS
	.align		4
        /*0024*/ 	.byte	0x04, 0x0f
        /*0026*/ 	.short	(.L_25 - .L_24)


	//   ....[0]....
	.align		4
.L_24:
        /*0028*/ 	.word	index@(__assertfail)


	//----- nvinfo : EIATTR_MERCURY_ISA_VERSION
	.align		4
.L_25:
        /*002c*/ 	.byte	0x03, 0x5f
        /*002e*/ 	.short	0x0101


	//----- nvinfo : EIATTR_INT_WARP_WIDE_INSTR_OFFSETS
	.align		4
        /*0030*/ 	.byte	0x04, 0x31
        /*0032*/ 	.short	(.L_27 - .L_26)


	//   ....[0]....
.L_26:
        /*0034*/ 	.word	0x00000480


	//   ....[1]....
        /*0038*/ 	.word	0x000004b0


	//   ....[2]....
        /*003c*/ 	.word	0x00000670


	//   ....[3]....
        /*0040*/ 	.word	0x00001f50


	//----- nvinfo : EIATTR_COOP_GROUP_MASK_REGIDS
	.align		4
.L_27:
        /*0044*/ 	.byte	0x04, 0x29
        /*0046*/ 	.short	(.L_29 - .L_28)


	//   ....[0]....
.L_28:
        /*0048*/ 	.word	0xffffffff


	//   ....[1]....
        /*004c*/ 	.word	0xffffffff


	//   ....[2]....
        /*0050*/ 	.word	0xffffffff


	//   ....[3]....
        /*0054*/ 	.word	0xffffffff


	//   ....[4]....
        /*0058*/ 	.word	0xffffffff


	//   ....[5]....
        /*005c*/ 	.word	0xffffffff


	//----- nvinfo : EIATTR_COOP_GROUP_INSTR_OFFSETS
	.align		4
.L_29:
        /*0060*/ 	.byte	0x04, 0x28
        /*0062*/ 	.short	(.L_31 - .L_30)


	//   ....[0]....
.L_30:
        /*0064*/ 	.word	0x00000060


	//   ....[1]....
        /*0068*/ 	.word	0x00000070


	//   ....[2]....
        /*006c*/ 	.word	0x00000130


	//   ....[3]....
        /*0070*/ 	.word	0x000002d0


	//   ....[4]....
        /*0074*/ 	.word	0x000007f0


	//   ....[5]....
        /*0078*/ 	.word	0x00001240


	//----- nvinfo : EIATTR_REG_RECONFIG
	.align		4
.L_31:
        /*007c*/ 	.byte	0x01, 0x54
	.zero		2


	//----- nvinfo : EIATTR_SYSCALL_OFFSETS
	.align		4
        /*0080*/ 	.byte	0x04, 0x46
        /*0082*/ 	.short	(.L_33 - .L_32)


	//   ....[0]....
.L_32:
        /*0084*/ 	.word	0x00001400


	//----- nvinfo : EIATTR_MBARRIER_INSTR_OFFSETS
	.align		4
.L_33:
        /*0088*/ 	.byte	0x04, 0x39
        /*008a*/ 	.short	(.L_35 - .L_34)


	//   ....[0]....
.L_34:
        /*008c*/ 	.word	0x00000230
        /*0090*/ 	.word	0x000000ff
        /*0094*/ 	.word	0x00000000
        /*0098*/ 	.short	0x0100
        /*009a*/ 	.byte	0x08
	.zero		1


	//   ....[1]....
        /*009c*/ 	.word	0x00000240
        /*00a0*/ 	.word	0x000000ff
        /*00a4*/ 	.word	0x00000020
        /*00a8*/ 	.short	0x0100
        /*00aa*/ 	.byte	0x08
	.zero		1


	//   ....[2]....
        /*00ac*/ 	.word	0x00000250
        /*00b0*/ 	.word	0x000000ff
        /*00b4*/ 	.word	0x00000008
        /*00b8*/ 	.short	0x0100
        /*00ba*/ 	.byte	0x08
	.zero		1


	//   ....[3]....
        /*00bc*/ 	.word	0x00000260
        /*00c0*/ 	.word	0x000000ff
        /*00c4*/ 	.word	0x00000028
        /*00c8*/ 	.short	0x0100
        /*00ca*/ 	.byte	0x08
	.zero		1


	//   ....[4]....
        /*00cc*/ 	.word	0x00000270
        /*00d0*/ 	.word	0x000000ff
        /*00d4*/ 	.word	0x00000010
        /*00d8*/ 	.short	0x0100
        /*00da*/ 	.byte	0x08
	.zero		1


	//   ....[5]....
        /*00dc*/ 	.word	0x00000280
        /*00e0*/ 	.word	0x000000ff
        /*00e4*/ 	.word	0x00000030
        /*00e8*/ 	.short	0x0100
        /*00ea*/ 	.byte	0x08
	.zero		1


	//   ....[6]....
        /*00ec*/ 	.word	0x00000290
        /*00f0*/ 	.word	0x000000ff
        /*00f4*/ 	.word	0x00000018
        /*00f8*/ 	.short	0x0100
        /*00fa*/ 	.byte	0x08
	.zero		1


	//   ....[7]....
        /*00fc*/ 	.word	0x000002a0
        /*0100*/ 	.word	0x000000ff
        /*0104*/ 	.word	0x00000038
        /*0108*/ 	.short	0x0100
        /*010a*/ 	.byte	0x08
	.zero		1


	//   ....[8]....
        /*010c*/ 	.word	0x000006f0
        /*0110*/ 	.word	0x000000ff
        /*0114*/ 	.word	0x00000050
        /*0118*/ 	.short	0x0100
        /*011a*/ 	.byte	0x06
	.zero		1


	//   ....[9]....
        /*011c*/ 	.word	0x00000780
        /*0120*/ 	.word	0x000000ff
        /*0124*/ 	.word	0x00000058
        /*0128*/ 	.short	0x0100
        /*012a*/ 	.byte	0x06
	.zero		1


	//   ....[10]....
        /*012c*/ 	.word	0x000014c0
        /*0130*/ 	.word	0x00000003
        /*0134*/ 	.word	0x00000000
        /*0138*/ 	.short	0x010a
        /*013a*/ 	.byte	0x3f
	.zero		1


	//   ....[11]....
        /*013c*/ 	.word	0x00001500
        /*0140*/ 	.word	0x00000003
        /*0144*/ 	.word	0x00000000
        /*0148*/ 	.short	0x010a
        /*014a*/ 	.byte	0x3f
	.zero		1


	//   ....[12]....
        /*014c*/ 	.word	0x00001a10
        /*0150*/ 	.word	0x00000005
        /*0154*/ 	.word	0x00000000
        /*0158*/ 	.short	0x010a
        /*015a*/ 	.byte	0x3f
	.zero		1


	//   ....[13]....
        /*015c*/ 	.word	0x00001a50
        /*0160*/ 	.word	0x00000005
        /*0164*/ 	.word	0x00000000
        /*0168*/ 	.short	0x010a
        /*016a*/ 	.byte	0x3f
	.zero		1


	//   ....[14]....
        /*016c*/ 	.word	0x00001df0
        /*0170*/ 	.word	0x00000005
        /*0174*/ 	.word	0x00000000
        /*0178*/ 	.short	0x0101
        /*017a*/ 	.byte	0x3f
	.zero		1


	//   ....[15]....
        /*017c*/ 	.word	0x00001fd0
        /*0180*/ 	.word	0x00000003
        /*0184*/ 	.word	0x00000000
        /*0188*/ 	.short	0x0101
        /*018a*/ 	.byte	0x3f
	.zero		1


	//   ....[16]....
        /*018c*/ 	.word	0x0000b3e0
        /*0190*/ 	.word	0x00000014
        /*0194*/ 	.word	0x00000020
        /*0198*/ 	.short	0x010a
        /*019a*/ 	.byte	0x3f
	.zero		1


	//   ....[17]....
        /*019c*/ 	.word	0x0000b7a0
        /*01a0*/ 	.word	0x00000005
        /*01a4*/ 	.word	0x00000058
        /*01a8*/ 	.short	0x0101
        /*01aa*/ 	.byte	0x3f
	.zero		1


	//   ....[18]....
        /*01ac*/ 	.word	0x0000bec0
        /*01b0*/ 	.word	0x00000007
        /*01b4*/ 	.word	0x00000000
        /*01b8*/ 	.short	0x010a
        /*01ba*/ 	.byte	0x3f
	.zero		1


	//   ....[19]....
        /*01bc*/ 	.word	0x0000bf40
        /*01c0*/ 	.word	0x00000008
        /*01c4*/ 	.word	0x00000000
        /*01c8*/ 	.short	0x010a
        /*01ca*/ 	.byte	0x3f
	.zero		1


	//   ....[20]....
        /*01cc*/ 	.word	0x0000bfd0
        /*01d0*/ 	.word	0x0000000b
        /*01d4*/ 	.word	0x00000000
        /*01d8*/ 	.short	0x010a
        /*01da*/ 	.byte	0x3f
	.zero		1


	//   ....[21]....
        /*01dc*/ 	.word	0x0000c060
        /*01e0*/ 	.word	0x00000003
        /*01e4*/ 	.word	0x00000000
        /*01e8*/ 	.short	0x010a
        /*01ea*/ 	.byte	0x3f
	.zero		1


	//   ....[22]....
        /*01ec*/ 	.word	0x0000c0c0
        /*01f0*/ 	.word	0x00000003
        /*01f4*/ 	.word	0x00000000
        /*01f8*/ 	.short	0x010a
        /*01fa*/ 	.byte	0x3f
	.zero		1


	//   ....[23]....
        /*01fc*/ 	.word	0x0000c110
        /*0200*/ 	.word	0x00000005
        /*0204*/ 	.word	0x00000000
        /*0208*/ 	.short	0x010a
        /*020a*/ 	.byte	0x3f
	.zero		1


	//   ....[24]....
        /*020c*/ 	.word	0x0000c1e0
        /*0210*/ 	.word	0x00000014
        /*0214*/ 	.word	0x00000020
        /*0218*/ 	.short	0x010a
        /*021a*/ 	.byte	0x3f
	.zero		1


	//   ....[25]....
        /*021c*/ 	.word	0x0000c2b0
        /*0220*/ 	.word	0x00000007
        /*0224*/ 	.word	0x00000000
        /*0228*/ 	.short	0x010a
        /*022a*/ 	.byte	0x3f
	.zero		1


	//   ....[26]....
        /*022c*/ 	.word	0x0000c300
        /*0230*/ 	.word	0x00000008
        /*0234*/ 	.word	0x00000000
        /*0238*/ 	.short	0x010a
        /*023a*/ 	.byte	0x3f
	.zero		1


	//   ....[27]....
        /*023c*/ 	.word	0x0000c350
        /*0240*/ 	.word	0x0000000b
        /*0244*/ 	.word	0x00000000
        /*0248*/ 	.short	0x010a
        /*024a*/ 	.byte	0x3f
	.zero		1


	//----- nvinfo : EIATTR_NUM_MBARRIERS
	.align		4
.L_35:
        /*024c*/ 	.byte	0x03, 0x38
        /*024e*/ 	.short	0x000a


	//----- nvinfo : EIATTR_EXIT_INSTR_OFFSETS
	.align		4
        /*0250*/ 	.byte	0x04, 0x1c
        /*0252*/ 	.short	(.L_37 - .L_36)


	//   ....[0]....
.L_36:
        /*0254*/ 	.word	0x00000950


	//   ....[1]....
        /*0258*/ 	.word	0x00001170


	//   ....[2]....
        /*025c*/ 	.word	0x0000aaf0


	//   ....[3]....
        /*0260*/ 	.word	0x0000b050


	//   ....[4]....
        /*0264*/ 	.word	0x0000c0b0


	//----- nvinfo : EIATTR_MAX_THREADS
	.align		4
.L_37:
        /*0268*/ 	.byte	0x04, 0x05
        /*026a*/ 	.short	(.L_39 - .L_38)
.L_38:
        /*026c*/ 	.word	0x00000180
        /*0270*/ 	.word	0x00000001
        /*0274*/ 	.word	0x00000001


	//----- nvinfo : EIATTR_CRS_STACK_SIZE
	.align		4
.L_39:
        /*0278*/ 	.byte	0x04, 0x1e
        /*027a*/ 	.short	(.L_41 - .L_40)
.L_40:
        /*027c*/ 	.word	0x00000000


	//----- nvinfo : EIATTR_CBANK_PARAM_SIZE
	.align		4
.L_41:
        /*0280*/ 	.byte	0x03, 0x19
        /*0282*/ 	.short	0x0470


	//----- nvinfo : EIATTR_PARAM_CBANK
	.align		4
        /*0284*/ 	.byte	0x04, 0x0a
        /*0286*/ 	.short	(.L_43 - .L_42)
	.align		4
.L_42:
        /*0288*/ 	.word	index@(.nv.constant0._ZN7cutlass13device_kernelINS_4gemm6kernel13GemmUniversalIN4cute5tupleIJiiiiEEENS1_10collective13CollectiveMmaINS1_34MainloopSm90TmaGmmaWarpSpecializedILi4ENS5_IJNS4_1CILi2EEENSA_ILi1EEESC_EEENS1_35KernelTmaWarpSpecializedCooperativeEEENS5_IJNSA_ILi256EEENSA_ILi128EEENSA_ILi32EEEEEENS_10tfloat32_tENS5_IJlSC_lEEESK_SL_NS4_8TiledMMAINS4_8MMA_AtomIJNS4_4SM904GMMA30MMA_64x128x8_F32TF32TF32_SS_TNILNSP_7ScaleInE1ELSR_1EEEEEENS4_6LayoutISD_NS5_IJSC_NSA_ILi0EEESV_EEEEENS5_IJNS4_10UnderscoreESY_SY_EEEEENS4_13SM90_TMA_LOADENS4_14ComposedLayoutINS4_7SwizzleILi3ELi4ELi3EEENS4_18smem_ptr_flag_bitsILi32EEENSU_INS5_IJNSA_ILi8EEESI_EEENS5_IJSI_SC_EEEEEEEvNS4_8identityENS4_23SM90_TMA_LOAD_MULTICASTES1B_vS1C_EENS_8epilogue10collective6detail29Sm90TmaWarpSpecializedAdapterINS1G_15DefaultEpilogueISK_SL_SL_NS1F_6thread17LinearCombinationISK_Li1EffLNS1K_9ScaleType4KindE0ELNS_15FloatRoundStyleE2ESK_EENS1_15EpilogueDefaultEEEEEvvEEEEvNT_6ParamsE)
        /*028c*/ 	.short	0x0210
        /*028e*/ 	.short	0x0470


	//----- nvinfo : EIATTR_SW_WAR
	.align		4
.L_43:
        /*0290*/ 	.byte	0x04, 0x36
        /*0292*/ 	.short	(.L_45 - .L_44)
.L_44:
        /*0294*/ 	.word	0x00000008
.L_45:


//--------------------- .nv.callgraph             --------------------------
	.section	.nv.callgraph,"",@"SHT_CUDA_CALLGRAPH"
	.align	4
	.sectionentsize	8
	.align		4
        /*0000*/ 	.word	0x00000000
	.align		4
        /*0004*/ 	.word	0xffffffff
	.align		4
        /*0008*/ 	.word	index@(_ZN7cutlass13device_kernelINS_4gemm6kernel13GemmUniversalIN4cute5tupleIJiiiiEEENS1_10collective13CollectiveMmaINS1_34MainloopSm90TmaGmmaWarpSpecializedILi4ENS5_IJNS4_1CILi2EEENSA_ILi1EEESC_EEENS1_35KernelTmaWarpSpecializedCooperativeEEENS5_IJNSA_ILi256EEENSA_ILi128EEENSA_ILi32EEEEEENS_10tfloat32_tENS5_IJlSC_lEEESK_SL_NS4_8TiledMMAINS4_8MMA_AtomIJNS4_4SM904GMMA30MMA_64x128x8_F32TF32TF32_SS_TNILNSP_7ScaleInE1ELSR_1EEEEEENS4_6LayoutISD_NS5_IJSC_NSA_ILi0EEESV_EEEEENS5_IJNS4_10UnderscoreESY_SY_EEEEENS4_13SM90_TMA_LOADENS4_14ComposedLayoutINS4_7SwizzleILi3ELi4ELi3EEENS4_18smem_ptr_flag_bitsILi32EEENSU_INS5_IJNSA_ILi8EEESI_EEENS5_IJSI_SC_EEEEEEEvNS4_8identityENS4_23SM90_TMA_LOAD_MULTICASTES1B_vS1C_EENS_8epilogue10collective6detail29Sm90TmaWarpSpecializedAdapterINS1G_15DefaultEpilogueISK_SL_SL_NS1F_6thread17LinearCombinationISK_Li1EffLNS1K_9ScaleType4KindE0ELNS_15FloatRoundStyleE2ESK_EENS1_15EpilogueDefaultEEEEEvvEEEEvNT_6ParamsE)
	.align		4
        /*000c*/ 	.word	index@(__assertfail)
	.align		4
        /*0010*/ 	.word	0x00000000
	.align		4
        /*0014*/ 	.word	0xfffffffe
	.align		4
        /*0018*/ 	.word	0x00000000
	.align		4
        /*001c*/ 	.word	0xfffffffd
	.align		4
        /*0020*/ 	.word	0x00000000
	.align		4
        /*0024*/ 	.word	0xfffffffc


//--------------------- .nv.constant4             --------------------------
	.section	.nv.constant4,"a",@progbits
	.align	8
	.align		8
.nv.constant4:
        /*0000*/ 	.dword	__assertfail
	.align		8
        /*0008*/ 	.dword	__unnamed_1
	.align		8
        /*0010*/ 	.dword	_ZN40_INTERNAL_c83d40df_4_k_cu_c5166934_290304cuda3std3__45__cpo5beginE
	.align		8
        /*0018*/ 	.dword	_ZN40_INTERNAL_c83d40df_4_k_cu_c5166934_290304cuda3std3__45__cpo3endE
	.align		8
        /*0020*/ 	.dword	_ZN40_INTERNAL_c83d40df_4_k_cu_c5166934_290304cuda3std3__45__cpo6cbeginE
	.align		8
        /*0028*/ 	.dword	_ZN40_INTERNAL_c83d40df_4_k_cu_c5166934_290304cuda3std3__45__cpo4cendE
	.align		8
        /*0030*/ 	.dword	_ZN40_INTERNAL_c83d40df_4_k_cu_c5166934_290304cuda3std3__442_GLOBAL__N__c83d40df_4_k_cu_c5166934_290306ignoreE
	.align		8
        /*0038*/ 	.dword	_ZN40_INTERNAL_c83d40df_4_k_cu_c5166934_290304cuda3std3__419piecewise_constructE
	.align		8
        /*0040*/ 	.dword	_ZN40_INTERNAL_c83d40df_4_k_cu_c5166934_290304cuda3std3__48in_placeE
	.align		8
        /*0048*/ 	.dword	_ZN40_INTERNAL_c83d40df_4_k_cu_c5166934_290304cuda3std6ranges3__45__cpo4swapE
	.align		8
        /*0050*/ 	.dword	_ZN40_INTERNAL_c83d40df_4_k_cu_c5166934_290304cuda3std6ranges3__45__cpo9iter_moveE
	.align		8
        /*0058*/ 	.dword	_ZN40_INTERNAL_c83d40df_4_k_cu_c5166934_290304cute7productE
	.align		8
        /*0060*/ 	.dword	_ZN40_INTERNAL_c83d40df_4_k_cu_c5166934_290304cute1_E
	.align		8
        /*0068*/ 	.dword	$str$22
	.align		8
        /*0070*/ 	.dword	$str$23


//--------------------- .text._ZN7cutlass13device_kernelINS_4gemm6kernel13GemmUniversalIN4cute5tupleIJiiiiEEENS1_10collective13CollectiveMmaINS1_34MainloopSm90TmaGmmaWarpSpecializedILi4ENS5_IJNS4_1CILi2EEENSA_ILi1EEESC_EEENS1_35KernelTmaWarpSpecializedCooperativeEEENS5_IJNSA_ILi256EEENSA_ILi128EEENSA_ILi32EEEEEENS_10tfloat32_tENS5_IJlSC_lEEESK_SL_NS4_8TiledMMAINS4_8MMA_AtomIJNS4_4SM904GMMA30MMA_64x128x8_F32TF32TF32_SS_TNILNSP_7ScaleInE1ELSR_1EEEEEENS4_6LayoutISD_NS5_IJSC_NSA_ILi0EEESV_EEEEENS5_IJNS4_10UnderscoreESY_SY_EEEEENS4_13SM90_TMA_LOADENS4_14ComposedLayoutINS4_7SwizzleILi3ELi4ELi3EEENS4_18smem_ptr_flag_bitsILi32EEENSU_INS5_IJNSA_ILi8EEESI_EEENS5_IJSI_SC_EEEEEEEvNS4_8identityENS4_23SM90_TMA_LOAD_MULTICASTES1B_vS1C_EENS_8epilogue10collective6detail29Sm90TmaWarpSpecializedAdapterINS1G_15DefaultEpilogueISK_SL_SL_NS1F_6thread17LinearCombinationISK_Li1EffLNS1K_9ScaleType4KindE0ELNS_15FloatRoundStyleE2ESK_EENS1_15EpilogueDefaultEEEEEvvEEEEvNT_6ParamsE --------------------------
	.section	.text._ZN7cutlass13device_kernelINS_4gemm6kernel13GemmUniversalIN4cute5tupleIJiiiiEEENS1_10collective13CollectiveMmaINS1_34MainloopSm90TmaGmmaWarpSpecializedILi4ENS5_IJNS4_1CILi2EEENSA_ILi1EEESC_EEENS1_35KernelTmaWarpSpecializedCooperativeEEENS5_IJNSA_ILi256EEENSA_ILi128EEENSA_ILi32EEEEEENS_10tfloat32_tENS5_IJlSC_lEEESK_SL_NS4_8TiledMMAINS4_8MMA_AtomIJNS4_4SM904GMMA30MMA_64x128x8_F32TF32TF32_SS_TNILNSP_7ScaleInE1ELSR_1EEEEEENS4_6LayoutISD_NS5_IJSC_NSA_ILi0EEESV_EEEEENS5_IJNS4_10UnderscoreESY_SY_EEEEENS4_13SM90_TMA_LOADENS4_14ComposedLayoutINS4_7SwizzleILi3ELi4ELi3EEENS4_18smem_ptr_flag_bitsILi32EEENSU_INS5_IJNSA_ILi8EEESI_EEENS5_IJSI_SC_EEEEEEEvNS4_8identityENS4_23SM90_TMA_LOAD_MULTICASTES1B_vS1C_EENS_8epilogue10collective6detail29Sm90TmaWarpSpecializedAdapterINS1G_15DefaultEpilogueISK_SL_SL_NS1F_6thread17LinearCombinationISK_Li1EffLNS1K_9ScaleType4KindE0ELNS_15FloatRoundStyleE2ESK_EENS1_15EpilogueDefaultEEEEEvvEEEEvNT_6ParamsE,"ax",@progbits
	.align	128
.text._ZN7cutlass13device_kernelINS_4gemm6kernel13GemmUniversalIN4cute5tupleIJiiiiEEENS1_10collective13CollectiveMmaINS1_34MainloopSm90TmaGmmaWarpSpecializedILi4ENS5_IJNS4_1CILi2EEENSA_ILi1EEESC_EEENS1_35KernelTmaWarpSpecializedCooperativeEEENS5_IJNSA_ILi256EEENSA_ILi128EEENSA_ILi32EEEEEENS_10tfloat32_tENS5_IJlSC_lEEESK_SL_NS4_8TiledMMAINS4_8MMA_AtomIJNS4_4SM904GMMA30MMA_64x128x8_F32TF32TF32_SS_TNILNSP_7ScaleInE1ELSR_1EEEEEENS4_6LayoutISD_NS5_IJSC_NSA_ILi0EEESV_EEEEENS5_IJNS4_10UnderscoreESY_SY_EEEEENS4_13SM90_TMA_LOADENS4_14ComposedLayoutINS4_7SwizzleILi3ELi4ELi3EEENS4_18smem_ptr_flag_bitsILi32EEENSU_INS5_IJNSA_ILi8EEESI_EEENS5_IJSI_SC_EEEEEEEvNS4_8identityENS4_23SM90_TMA_LOAD_MULTICASTES1B_vS1C_EENS_8epilogue10collective6detail29Sm90TmaWarpSpecializedAdapterINS1G_15DefaultEpilogueISK_SL_SL_NS1F_6thread17LinearCombinationISK_Li1EffLNS1K_9ScaleType4KindE0ELNS_15FloatRoundStyleE2ESK_EENS1_15EpilogueDefaultEEEEEvvEEEEvNT_6ParamsE:
        .type           _ZN7cutlass13device_kernelINS_4gemm6kernel13GemmUniversalIN4cute5tupleIJiiiiEEENS1_10collective13CollectiveMmaINS1_34MainloopSm90TmaGmmaWarpSpecializedILi4ENS5_IJNS4_1CILi2EEENSA_ILi1EEESC_EEENS1_35KernelTmaWarpSpecializedCooperativeEEENS5_IJNSA_ILi256EEENSA_ILi128EEENSA_ILi32EEEEEENS_10tfloat32_tENS5_IJlSC_lEEESK_SL_NS4_8TiledMMAINS4_8MMA_AtomIJNS4_4SM904GMMA30MMA_64x128x8_F32TF32TF32_SS_TNILNSP_7ScaleInE1ELSR_1EEEEEENS4_6LayoutISD_NS5_IJSC_NSA_ILi0EEESV_EEEEENS5_IJNS4_10UnderscoreESY_SY_EEEEENS4_13SM90_TMA_LOADENS4_14ComposedLayoutINS4_7SwizzleILi3ELi4ELi3EEENS4_18smem_ptr_flag_bitsILi32EEENSU_INS5_IJNSA_ILi8EEESI_EEENS5_IJSI_SC_EEEEEEEvNS4_8identityENS4_23SM90_TMA_LOAD_MULTICASTES1B_vS1C_EENS_8epilogue10collective6detail29Sm90TmaWarpSpecializedAdapterINS1G_15DefaultEpilogueISK_SL_SL_NS1F_6thread17LinearCombinationISK_Li1EffLNS1K_9ScaleType4KindE0ELNS_15FloatRoundStyleE2ESK_EENS1_15EpilogueDefaultEEEEEvvEEEEvNT_6ParamsE,@function
        .size           _ZN7cutlass13device_kernelINS_4gemm6kernel13GemmUniversalIN4cute5tupleIJiiiiEEENS1_10collective13CollectiveMmaINS1_34MainloopSm90TmaGmmaWarpSpecializedILi4ENS5_IJNS4_1CILi2EEENSA_ILi1EEESC_EEENS1_35KernelTmaWarpSpecializedCooperativeEEENS5_IJNSA_ILi256EEENSA_ILi128EEENSA_ILi32EEEEEENS_10tfloat32_tENS5_IJlSC_lEEESK_SL_NS4_8TiledMMAINS4_8MMA_AtomIJNS4_4SM904GMMA30MMA_64x128x8_F32TF32TF32_SS_TNILNSP_7ScaleInE1ELSR_1EEEEEENS4_6LayoutISD_NS5_IJSC_NSA_ILi0EEESV_EEEEENS5_IJNS4_10UnderscoreESY_SY_EEEEENS4_13SM90_TMA_LOADENS4_14ComposedLayoutINS4_7SwizzleILi3ELi4ELi3EEENS4_18smem_ptr_flag_bitsILi32EEENSU_INS5_IJNSA_ILi8EEESI_EEENS5_IJSI_SC_EEEEEEEvNS4_8identityENS4_23SM90_TMA_LOAD_MULTICASTES1B_vS1C_EENS_8epilogue10collective6detail29Sm90TmaWarpSpecializedAdapterINS1G_15DefaultEpilogueISK_SL_SL_NS1F_6thread17LinearCombinationISK_Li1EffLNS1K_9ScaleType4KindE0ELNS_15FloatRoundStyleE2ESK_EENS1_15EpilogueDefaultEEEEEvvEEEEvNT_6ParamsE,(.L_x_323 - _ZN7cutlass13device_kernelINS_4gemm6kernel13GemmUniversalIN4cute5tupleIJiiiiEEENS1_10collective13CollectiveMmaINS1_34MainloopSm90TmaGmmaWarpSpecializedILi4ENS5_IJNS4_1CILi2EEENSA_ILi1EEESC_EEENS1_35KernelTmaWarpSpecializedCooperativeEEENS5_IJNSA_ILi256EEENSA_ILi128EEENSA_ILi32EEEEEENS_10tfloat32_tENS5_IJlSC_lEEESK_SL_NS4_8TiledMMAINS4_8MMA_AtomIJNS4_4SM904GMMA30MMA_64x128x8_F32TF32TF32_SS_TNILNSP_7ScaleInE1ELSR_1EEEEEENS4_6LayoutISD_NS5_IJSC_NSA_ILi0EEESV_EEEEENS5_IJNS4_10UnderscoreESY_SY_EEEEENS4_13SM90_TMA_LOADENS4_14ComposedLayoutINS4_7SwizzleILi3ELi4ELi3EEENS4_18smem_ptr_flag_bitsILi32EEENSU_INS5_IJNSA_ILi8EEESI_EEENS5_IJSI_SC_EEEEEEEvNS4_8identityENS4_23SM90_TMA_LOAD_MULTICASTES1B_vS1C_EENS_8epilogue10collective6detail29Sm90TmaWarpSpecializedAdapterINS1G_15DefaultEpilogueISK_SL_SL_NS1F_6thread17LinearCombinationISK_Li1EffLNS1K_9ScaleType4KindE0ELNS_15FloatRoundStyleE2ESK_EENS1_15EpilogueDefaultEEEEEvvEEEEvNT_6ParamsE)
        .other          _ZN7cutlass13device_kernelINS_4gemm6kernel13GemmUniversalIN4cute5tupleIJiiiiEEENS1_10collective13CollectiveMmaINS1_34MainloopSm90TmaGmmaWarpSpecializedILi4ENS5_IJNS4_1CILi2EEENSA_ILi1EEESC_EEENS1_35KernelTmaWarpSpecializedCooperativeEEENS5_IJNSA_ILi256EEENSA_ILi128EEENSA_ILi32EEEEEENS_10tfloat32_tENS5_IJlSC_lEEESK_SL_NS4_8TiledMMAINS4_8MMA_AtomIJNS4_4SM904GMMA30MMA_64x128x8_F32TF32TF32_SS_TNILNSP_7ScaleInE1ELSR_1EEEEEENS4_6LayoutISD_NS5_IJSC_NSA_ILi0EEESV_EEEEENS5_IJNS4_10UnderscoreESY_SY_EEEEENS4_13SM90_TMA_LOADENS4_14ComposedLayoutINS4_7SwizzleILi3ELi4ELi3EEENS4_18smem_ptr_flag_bitsILi32EEENSU_INS5_IJNSA_ILi8EEESI_EEENS5_IJSI_SC_EEEEEEEvNS4_8identityENS4_23SM90_TMA_LOAD_MULTICASTES1B_vS1C_EENS_8epilogue10collective6detail29Sm90TmaWarpSpecializedAdapterINS1G_15DefaultEpilogueISK_SL_SL_NS1F_6thread17LinearCombinationISK_Li1EffLNS1K_9ScaleType4KindE0ELNS_15FloatRoundStyleE2ESK_EENS1_15EpilogueDefaultEEEEEvvEEEEvNT_6ParamsE,@"STO_CUDA_ENTRY STV_DEFAULT"
_ZN7cutlass13device_kernelINS_4gemm6kernel13GemmUniversalIN4cute5tupleIJiiiiEEENS1_10collective13CollectiveMmaINS1_34MainloopSm90TmaGmmaWarpSpecializedILi4ENS5_IJNS4_1CILi2EEENSA_ILi1EEESC_EEENS1_35KernelTmaWarpSpecializedCooperativeEEENS5_IJNSA_ILi256EEENSA_ILi128EEENSA_ILi32EEEEEENS_10tfloat32_tENS5_IJlSC_lEEESK_SL_NS4_8TiledMMAINS4_8MMA_AtomIJNS4_4SM904GMMA30MMA_64x128x8_F32TF32TF32_SS_TNILNSP_7ScaleInE1ELSR_1EEEEEENS4_6LayoutISD_NS5_IJSC_NSA_ILi0EEESV_EEEEENS5_IJNS4_10UnderscoreESY_SY_EEEEENS4_13SM90_TMA_LOADENS4_14ComposedLayoutINS4_7SwizzleILi3ELi4ELi3EEENS4_18smem_ptr_flag_bitsILi32EEENSU_INS5_IJNSA_ILi8EEESI_EEENS5_IJSI_SC_EEEEEEEvNS4_8identityENS4_23SM90_TMA_LOAD_MULTICASTES1B_vS1C_EENS_8epilogue10collective6detail29Sm90TmaWarpSpecializedAdapterINS1G_15DefaultEpilogueISK_SL_SL_NS1F_6thread17LinearCombinationISK_Li1EffLNS1K_9ScaleType4KindE0ELNS_15FloatRoundStyleE2ESK_EENS1_15EpilogueDefaultEEEEEvvEEEEvNT_6ParamsE:
[----:B------:R-:W0:Y:S01]  /*0000*/  LDC R1, c[0x0][0x28] ;  /* 0x00000a00ff017b82 */ /* 0x000e220000000800 */
[----:B------:R-:W1:Y:S01]  /*0010*/  S2R R18, SR_TID.X ;  /* 0x0000000000127919 */ /* 0x000e620000002100 */
[----:B------:R-:W-:Y:S01]  /*0020*/  ELECT P0, URZ, PT ;  /* 0x00000000003f782f */ /* 0x000fe20003800000 */
[----:B------:R-:W-:Y:S01]  /*0030*/  BSSY B0, `(.L_x_0) ;  /* 0x000000f000007945 */ /* 0x000fe20003800000 */
[--C-:B-1----:R-:W-:Y:S02]  /*0040*/  SHF.R.U32.HI R0, RZ, 0x5, R18.reuse ;  /* 0x00000005ff007819 */ /* 0x102fe40000011612 */
[----:B------:R-:W-:-:S03]  /*0050*/  SHF.R.U32.HI R3, RZ, 0x7, R18 ;  /* 0x00000007ff037819 */ /* 0x000fc60000011612 */
[----:B------:R-:W1:Y:S04]  /*0060*/  SHFL.IDX PT, R2, R0, RZ, 0x1f ;  /* 0x00001fff00027589 */ /* 0x000e6800000e0000 */
[----:B------:R2:W3:Y:S01]  /*0070*/  SHFL.IDX PT, R5, R3, RZ, 0x1f ;  /* 0x00001fff03057589 */ /* 0x0004e200000e0000 */
[----:B-1----:R-:W-:-:S13]  /*0080*/  ISETP.NE.OR P0, PT, R2, RZ, !P0 ;  /* 0x000000ff0200720c */ /* 0x002fda0004705670 */
[----:B0-23--:R-:W-:Y:S05]  /*0090*/  @P0 BRA `(.L_x_1) ;  /* 0x0000000000200947 */ /* 0x00dfea0003800000 */
[----:B------:R-:W-:Y:S02]  /*00a0*/  ULDC.64 UR4, c[0x0][0x198] ;  /* 0x0000660000047ab9 */ /* 0x000fe40000000a00 */
[----:B------:R-:W-:Y:S02]  /*00b0*/  UIADD3 UR6, UP0, UR4, 0xf0, URZ ;  /* 0x000000f004067890 */ /* 0x000fe4000ff1e03f */
[----:B------:R-:W-:Y:S02]  /*00c0*/  UIADD3 UR4, UP1, UR4, 0x1f0, URZ ;  /* 0x000001f004047890 */ /* 0x000fe4000ff3e03f */
[----:B------:R-:W-:Y:S02]  /*00d0*/  UIADD3.X UR7, URZ, UR5, URZ, UP0, !UPT ;  /* 0x000000053f077290 */ /* 0x000fe400087fe43f */
[----:B------:R-:W-:-:S07]  /*00e0*/  UIADD3.X UR5, URZ, UR5, URZ, UP1, !UPT ;  /* 0x000000053f057290 */ /* 0x000fce0008ffe43f */
[----:B------:R0:W-:Y:S02]  /*00f0*/  UTMACCTL.PF [UR6] ;  /* 0x00000000060079b9 */ /* 0x0001e40008040000 */
[----:B------:R0:W-:Y:S02]  /*0100*/  UTMACCTL.PF [UR4] ;  /* 0x00000000040079b9 */ /* 0x0001e40008040000 */
[----:B0-----:R-:W-:Y:S01]  /*0110*/  NOP ;  /* 0x0000000000007918 */ /* 0x001fe20000000000 */
.L_x_1:
[----:B------:R-:W-:Y:S05]  /*0120*/  BSYNC B0 ;  /* 0x0000000000007941 */ /* 0x000fea0003800000 */
.L_x_0:
[----:B------:R-:W0:Y:S02]  /*0130*/  SHFL.IDX PT, R3, R0, RZ, 0x1f ;  /* 0x00001fff00037589 */ /* 0x000e2400000e0000 */
[----:B0-----:R-:W-:-:S13]  /*0140*/  ISETP.NE.AND P0, PT, R3, RZ, PT ;  /* 0x000000ff0300720c */ /* 0x001fda0003f05270 */
[----:B------:R-:W-:Y:S05]  /*0150*/  @P0 BRA `(.L_x_2) ;  /* 0x0000000000580947 */ /* 0x000fea0003800000 */
[----:B------:R-:W0:Y:S01]  /*0160*/  S2UR UR8, SR_CgaCtaId ;  /* 0x00000000000879c3 */ /* 0x000e220000008800 */
[----:B------:R-:W-:Y:S01]  /*0170*/  UMOV UR4, 0x400 ;  /* 0x0000040000047882 */ /* 0x000fe20000000000 */
[----:B------:R-:W-:Y:S01]  /*0180*/  UMOV UR5, 0x1 ;  /* 0x0000000100057882 */ /* 0x000fe20000000000 */
[----:B------:R-:W-:Y:S01]  /*0190*/  UMOV UR6, 0x4 ;  /* 0x0000000400067882 */ /* 0x000fe20000000000 */
[----:B------:R-:W-:Y:S01]  /*01a0*/  ELECT P0, URZ, PT ;  /* 0x00000000003f782f */ /* 0x000fe20003800000 */
[----:B------:R-:W-:-:S04]  /*01b0*/  UIADD3 UR6, -UR6, 0x100000, URZ ;  /* 0x0010000006067890 */ /* 0x000fc8000fffe13f */
[----:B------:R-:W-:Y:S02]  /*01c0*/  USHF.L.U32 UR7, UR6, 0xb, URZ ;  /* 0x0000000b06077899 */ /* 0x000fe4000800063f */
[----:B------:R-:W-:Y:S02]  /*01d0*/  USHF.L.U32 UR6, UR6, 0x1, URZ ;  /* 0x0000000106067899 */ /* 0x000fe4000800063f */
[----:B0-----:R-:W-:Y:S02]  /*01e0*/  ULEA UR8, UR8, UR4, 0x18 ;  /* 0x0000000408087291 */ /* 0x001fe4000f8ec03f */
[----:B------:R-:W-:-:S04]  /*01f0*/  UIADD3 UR4, -UR5, 0x100000, URZ ;  /* 0x0010000005047890 */ /* 0x000fc8000fffe13f */
[----:B------:R-:W-:Y:S02]  /*0200*/  USHF.L.U32 UR5, UR4, 0xb, URZ ;  /* 0x0000000b04057899 */ /* 0x000fe4000800063f */
[----:B------:R-:W-:Y:S01]  /*0210*/  USHF.L.U32 UR4, UR4, 0x1, URZ ;  /* 0x0000000104047899 */ /* 0x000fe2000800063f */
[----:B------:R-:W0:Y:S11]  /*0220*/  FENCE.VIEW.ASYNC.S ;  /* 0x00000000000073c6 */ /* 0x000e360000000000 */
[----:B0-----:R0:W1:Y:S01]  /*0230*/  SYNCS.EXCH.64 URZ, [UR8], UR4 ;  /* 0x00000004083f75b2 */ /* 0x0010620008000100 */
[----:B------:R0:W2:Y:S01]  /*0240*/  SYNCS.EXCH.64 URZ, [UR8+0x20], UR6 ;  /* 0x00002006083f75b2 */ /* 0x0000a20008000100 */
[----:B------:R0:W3:Y:S01]  /*0250*/  SYNCS.EXCH.64 URZ, [UR8+0x8], UR4 ;  /* 0x00000804083f75b2 */ /* 0x0000e20008000100 */
[----:B------:R0:W4:Y:S01]  /*0260*/  SYNCS.EXCH.64 URZ, [UR8+0x28], UR6 ;  /* 0x00002806083f75b2 */ /* 0x0001220008000100 */
[----:B------:R0:W0:Y:S01]  /*0270*/  SYNCS.EXCH.64 URZ, [UR8+0x10], UR4 ;  /* 0x00001004083f75b2 */ /* 0x0000220008000100 */
[----:B------:R0:W0:Y:S01]  /*0280*/  SYNCS.EXCH.64 URZ, [UR8+0x30], UR6 ;  /* 0x00003006083f75b2 */ /* 0x0000220008000100 */
[----:B------:R0:W0:Y:S01]  /*0290*/  SYNCS.EXCH.64 URZ, [UR8+0x18], UR4 ;  /* 0x00001804083f75b2 */ /* 0x0000220008000100 */
[----:B------:R0:W0:Y:S01]  /*02a0*/  SYNCS.EXCH.64 URZ, [UR8+0x38], UR6 ;  /* 0x00003806083f75b2 */ /* 0x0000220008000100 */
[----:B------:R-:W-:Y:S01]  /*02b0*/  NOP ;  /* 0x0000000000007918 */ /* 0x000fe20000000000 */
.L_x_2:
[----:B------:R-:W-:Y:S01]  /*02c0*/  SHF.R.S32.HI R7, RZ, 0x1f, R18 ;  /* 0x0000001fff077819 */ /* 0x000fe20000011412 */
[----:B------:R-:W5:Y:S01]  /*02d0*/  SHFL.IDX PT, R0, R0, RZ, 0x1f ;  /* 0x00001fff00007589 */ /* 0x000f6200000e0000 */
[----:B0-----:R-:W0:Y:S01]  /*02e0*/  S2UR UR8, SR_CTAID.X ;  /* 0x00000000000879c3 */ /* 0x001e220000002500 */
[----:B------:R-:W-:Y:S02]  /*02f0*/  ELECT P0, URZ, PT ;  /* 0x00000000003f782f */ /* 0x000fe40003800000 */
[----:B------:R-:W-:Y:S01]  /*0300*/  LEA.HI R7, R7, R18, RZ, 0x7 ;  /* 0x0000001207077211 */ /* 0x000fe200078f38ff */
[----:B------:R-:W1:Y:S01]  /*0310*/  S2R R4, SR_CTAID.Y ;  /* 0x0000000000047919 */ /* 0x000e620000002600 */
[----:B------:R-:W-:Y:S01]  /*0320*/  SHF.R.S32.HI R8, RZ, 0x1f, R3 ;  /* 0x0000001fff087819 */ /* 0x000fe20000011403 */
[----:B------:R-:W-:Y:S01]  /*0330*/  ULDC UR4, c[0x0][0x150] ;  /* 0x0000540000047ab9 */ /* 0x000fe20000000800 */
[----:B------:R-:W-:Y:S01]  /*0340*/  LOP3.LUT R7, R7, 0xffffff80, RZ, 0xc0, !PT ;  /* 0xffffff8007077812 */ /* 0x000fe200078ec0ff */
[----:B------:R-:W-:Y:S01]  /*0350*/  NOP ;  /* 0x0000000000007918 */ /* 0x000fe20000000000 */
[----:B------:R-:W-:Y:S01]  /*0360*/  LEA.HI R8, R8, R3, RZ, 0x2 ;  /* 0x0000000308087211 */ /* 0x000fe200078f10ff */
[----:B------:R-:W2:Y:S01]  /*0370*/  LDC R10, c[0x0][0x144] ;  /* 0x00005100ff0a7b82 */ /* 0x000ea20000000800 */
[----:B------:R-:W-:Y:S01]  /*0380*/  NOP ;  /* 0x0000000000007918 */ /* 0x000fe20000000000 */
[----:B------:R-:W-:Y:S01]  /*0390*/  IMAD.IADD R6, R18, 0x1, -R7 ;  /* 0x0000000112067824 */ /* 0x000fe200078e0a07 */
[----:B------:R-:W-:Y:S01]  /*03a0*/  LOP3.LUT R8, R8, 0x3ffffffc, RZ, 0xc0, !PT ;  /* 0x3ffffffc08087812 */ /* 0x000fe200078ec0ff */
[----:B------:R-:W-:Y:S01]  /*03b0*/  IMAD.MOV.U32 R22, RZ, RZ, 0x1 ;  /* 0x00000001ff167424 */ /* 0x000fe200078e00ff */
[----:B------:R-:W-:-:S02]  /*03c0*/  ISETP.NE.AND P3, PT, R5, RZ, PT ;  /* 0x000000ff0500720c */ /* 0x000fc40003f65270 */
[----:B------:R-:W-:Y:S01]  /*03d0*/  SHF.R.S32.HI R7, RZ, 0x1f, R6 ;  /* 0x0000001fff077819 */ /* 0x000fe20000011406 */
[----:B------:R-:W-:Y:S01]  /*03e0*/  IMAD.IADD R8, R3, 0x1, -R8 ;  /* 0x0000000103087824 */ /* 0x000fe200078e0a08 */
[----:B------:R-:W3:Y:S02]  /*03f0*/  LDC R13, c[0x0][0x140] ;  /* 0x00005000ff0d7b82 */ /* 0x000ee40000000800 */
[----:B------:R-:W-:Y:S02]  /*0400*/  LEA.HI R7, R7, R6, RZ, 0x3 ;  /* 0x0000000607077211 */ /* 0x000fe400078f18ff */
[----:B-----5:R-:W-:Y:S02]  /*0410*/  ISETP.NE.OR P0, PT, R0, RZ, !P0 ;  /* 0x000000ff0000720c */ /* 0x020fe40004705670 */
[--C-:B------:R-:W-:Y:S02]  /*0420*/  SHF.R.S32.HI R0, RZ, 0x3, R7.reuse ;  /* 0x00000003ff007819 */ /* 0x100fe40000011407 */
[----:B------:R-:W-:-:S02]  /*0430*/  SHF.R.S32.HI R7, RZ, 0x1f, R7 ;  /* 0x0000001fff077819 */ /* 0x000fc40000011407 */
[----:B0-----:R-:W-:Y:S02]  /*0440*/  I2FP.F32.U32 R9, UR8 ;  /* 0x0000000800097c45 */ /* 0x001fe40008201000 */
[----:B------:R-:W-:-:S03]  /*0450*/  LEA.HI R7, R7, R0, RZ, 0x2 ;  /* 0x0000000007077211 */ /* 0x000fc600078f10ff */
[----:B------:R-:W-:Y:S01]  /*0460*/  FMUL R9, R9, UR4 ;  /* 0x0000000409097c20 */ /* 0x000fe20008400000 */
[----:B------:R-:W-:Y:S01]  /*0470*/  LOP3.LUT R7, R7, 0xfffffffc, RZ, 0xc0, !PT ;  /* 0xfffffffc07077812 */ /* 0x000fe200078ec0ff */
[----:B------:R-:W-:Y:S01]  /*0480*/  VOTEU.ALL UP0, P0 ;  /* 0x00000000003f7886 */ /* 0x000fe20000000000 */
[----:B-1----:R-:W-:Y:S01]  /*0490*/  I2FP.F32.U32 R3, R4 ;  /* 0x0000000400037245 */ /* 0x002fe20000201000 */
[----:B------:R-:W-:Y:S01]  /*04a0*/  ULDC UR4, c[0x0][0x154] ;  /* 0x0000550000047ab9 */ /* 0x000fe20000000800 */
[----:B------:R-:W-:Y:S01]  /*04b0*/  VOTEU.ALL UP1, P0 ;  /* 0x00000000003f7886 */ /* 0x000fe20000020000 */
[----:B------:R-:W0:Y:S01]  /*04c0*/  F2I.U32.TRUNC.NTZ R9, R9 ;  /* 0x0000000900097305 */ /* 0x000e22000020f000 */
[----:B------:R-:W-:Y:S01]  /*04d0*/  IMAD.IADD R7, R0, 0x1, -R7 ;  /* 0x0000000100077824 */ /* 0x000fe200078e0a07 */
[----:B------:R-:W1:Y:S01]  /*04e0*/  @!UP0 S2UR UR7, SR_CgaCtaId ;  /* 0x00000000000789c3 */ /* 0x000e620000008800 */
[----:B------:R-:W-:Y:S01]  /*04f0*/  FMUL R12, R3, UR4 ;  /* 0x00000004030c7c20 */ /* 0x000fe20008400000 */
[----:B------:R-:W-:Y:S01]  /*0500*/  UMOV UR4, 0x20 ;  /* 0x0000002000047882 */ /* 0x000fe20000000000 */
[----:B------:R-:W-:Y:S01]  /*0510*/  IMAD R8, R8, 0x4, R7 ;  /* 0x0000000408087824 */ /* 0x000fe200078e0207 */
[----:B------:R-:W-:Y:S01]  /*0520*/  @!UP0 UMOV UR6, 0x400 ;  /* 0x0000040000068882 */ /* 0x000fe20000000000 */
[----:B------:R-:W-:-:S04]  /*0530*/  @!UP0 UIADD3 UR4, -UR4, 0x100000, URZ ;  /* 0x0010000004048890 */ /* 0x000fc8000fffe13f */
[----:B------:R-:W-:Y:S02]  /*0540*/  @!UP0 USHF.L.U32 UR5, UR4, 0xb, URZ ;  /* 0x0000000b04058899 */ /* 0x000fe4000800063f */
[----:B------:R-:W-:Y:S01]  /*0550*/  @!UP0 USHF.L.U32 UR4, UR4, 0x1, URZ ;  /* 0x0000000104048899 */ /* 0x000fe2000800063f */
[----:B---3--:R-:W-:Y:S01]  /*0560*/  ISETP.EQ.U32.AND P2, PT, R13, 0x1, PT ;  /* 0x000000010d00780c */ /* 0x008fe20003f42070 */
[----:B------:R-:W3:Y:S01]  /*0570*/  F2I.U32.TRUNC.NTZ R12, R12 ;  /* 0x0000000c000c7305 */ /* 0x000ee2000020f000 */
[----:B------:R-:W-:Y:S01]  /*0580*/  LEA.HI R0, R8, R8, RZ, 0x1 ;  /* 0x0000000808007211 */ /* 0x000fe200078f08ff */
[----:B------:R-:W5:Y:S03]  /*0590*/  LDC R7, c[0x0][0x148] ;  /* 0x00005200ff077b82 */ /* 0x000f660000000800 */
[----:B------:R-:W-:Y:S01]  /*05a0*/  LOP3.LUT R11, R0, 0xfffffffe, RZ, 0xc0, !PT ;  /* 0xfffffffe000b7812 */ /* 0x000fe200078ec0ff */
[----:B0-----:R-:W-:Y:S01]  /*05b0*/  IMAD.MOV R15, RZ, RZ, -R9 ;  /* 0x000000ffff0f7224 */ /* 0x001fe200078e0a09 */
[----:B------:R-:W-:-:S03]  /*05c0*/  SHF.R.S32.HI R9, RZ, 0x1f, R2 ;  /* 0x0000001fff097819 */ /* 0x000fc60000011402 */
[----:B--2---:R-:W-:Y:S01]  /*05d0*/  IMAD R3, R10, R15, UR8 ;  /* 0x000000080a037e24 */ /* 0x004fe2000f8e020f */
[----:B------:R-:W-:Y:S01]  /*05e0*/  LEA.HI R9, R9, R2, RZ, 0x2 ;  /* 0x0000000209097211 */ /* 0x000fe200078f10ff */
[C---:B------:R-:W-:Y:S02]  /*05f0*/  IMAD.IADD R0, R8.reuse, 0x1, -R11 ;  /* 0x0000000108007824 */ /* 0x040fe400078e0a0b */
[----:B------:R-:W-:Y:S01]  /*0600*/  IMAD.SHL.U32 R11, R8, 0x4, RZ ;  /* 0x00000004080b7824 */ /* 0x000fe200078e00ff */
[----:B------:R-:W-:Y:S01]  /*0610*/  LOP3.LUT R9, R9, 0xfffffffc, RZ, 0xc0, !PT ;  /* 0xfffffffc09097812 */ /* 0x000fe200078ec0ff */
[----:B---3--:R-:W-:Y:S01]  /*0620*/  IMAD.MOV R24, RZ, RZ, -R12 ;  /* 0x000000ffff187224 */ /* 0x008fe200078e0a0c */
[----:B------:R-:W-:Y:S01]  /*0630*/  ISETP.NE.AND P4, PT, R0, R3, PT ;  /* 0x000000030000720c */ /* 0x000fe20003f85270 */
[----:B-1----:R-:W-:Y:S01]  /*0640*/  @!UP0 ULEA UR6, UR7, UR6, 0x18 ;  /* 0x0000000607068291 */ /* 0x002fe2000f8ec03f */
[----:B------:R-:W-:Y:S01]  /*0650*/  LOP3.LUT R152, R8, 0xc, R11, 0x78, !PT ;  /* 0x0000000c08987812 */ /* 0x000fe200078e780b */
[----:B------:R-:W-:Y:S01]  /*0660*/  IMAD.IADD R0, R2, 0x1, -R9 ;  /* 0x0000000102007824 */ /* 0x000fe200078e0a09 */
[----:B------:R-:W-:Y:S01]  /*0670*/  VOTEU.ALL UP0, P0 ;  /* 0x00000000003f7886 */ /* 0x000fe20000000000 */
[----:B------:R-:W-:Y:S01]  /*0680*/  LOP3.LUT P0, RZ, R6, 0x7, RZ, 0xc0, !PT ;  /* 0x0000000706ff7812 */ /* 0x000fe2000780c0ff */
[----:B------:R-:W-:-:S02]  /*0690*/  VIADD R6, R5, 0xffffffff ;  /* 0xffffffff05067836 */ /* 0x000fc40000000000 */
[----:B------:R-:W-:Y:S01]  /*06a0*/  ISETP.NE.AND P1, PT, R0, 0x3, PT ;  /* 0x000000030000780c */ /* 0x000fe20003f25270 */
[----:B-----5:R-:W-:Y:S01]  /*06b0*/  IMAD R9, R7, R24, R4 ;  /* 0x0000001807097224 */ /* 0x020fe200078e0204 */
[----:B------:R-:W-:Y:S02]  /*06c0*/  ISETP.LT.U32.AND P0, PT, R152, 0x2, !P0 ;  /* 0x000000029800780c */ /* 0x000fe40004701070 */
[----:B------:R-:W-:Y:S01]  /*06d0*/  ISETP.EQ.OR P1, PT, R0, RZ, !P1 ;  /* 0x000000ff0000720c */ /* 0x000fe20004f22670 */
[----:B------:R-:W0:Y:S02]  /*06e0*/  FENCE.VIEW.ASYNC.S ;  /* 0x00000000000073c6 */ /* 0x000e240000000000 */
[----:B0-----:R0:W1:Y:S01]  /*06f0*/  @!UP0 SYNCS.EXCH.64 URZ, [UR6+0x50], UR4 ;  /* 0x00005004063f85b2 */ /* 0x0010620008000100 */
[----:B------:R-:W-:Y:S02]  /*0700*/  @P4 LEA.HI R2, R152, R152, RZ, 0x1 ;  /* 0x0000009898024211 */ /* 0x000fe400078f08ff */
[----:B------:R-:W-:-:S02]  /*0710*/  ISETP.EQ.AND P1, PT, R5, RZ, P1 ;  /* 0x000000ff0500720c */ /* 0x000fc40000f22270 */
[----:B------:R-:W-:Y:S02]  /*0720*/  @P4 SHF.R.S32.HI R2, RZ, 0x1, R2 ;  /* 0x00000001ff024819 */ /* 0x000fe40000011402 */
[----:B------:R-:W-:Y:S02]  /*0730*/  ISETP.GE.U32.AND P6, PT, R6, 0x2, PT ;  /* 0x000000020600780c */ /* 0x000fe40003fc6070 */
[----:B------:R-:W-:Y:S02]  /*0740*/  @P4 ISETP.NE.AND P5, PT, R2, R9, PT ;  /* 0x000000090200420c */ /* 0x000fe40003fa5270 */
[----:B------:R-:W-:Y:S02]  /*0750*/  SEL R9, RZ, 0x1, !P0 ;  /* 0x00000001ff097807 */ /* 0x000fe40004000000 */
[----:B------:R-:W-:Y:S02]  /*0760*/  @P4 SEL R22, RZ, 0x1, P5 ;  /* 0x00000001ff164807 */ /* 0x000fe40002800000 */
[----:B------:R-:W-:Y:S01]  /*0770*/  SEL R19, RZ, 0x1, !P1 ;  /* 0x00000001ff137807 */ /* 0x000fe20004800000 */
[----:B------:R0:W2:Y:S01]  /*0780*/  @!UP1 SYNCS.EXCH.64 URZ, [UR6+0x58], UR4 ;  /* 0x00005804063f95b2 */ /* 0x0000a20008000100 */
[----:B------:R-:W-:Y:S01]  /*0790*/  LOP3.LUT R22, R22, R9, RZ, 0xc0, !PT ;  /* 0x0000000916167212 */ /* 0x000fe200078ec0ff */
[----:B------:R-:W-:Y:S01]  /*07a0*/  NOP ;  /* 0x0000000000007918 */ /* 0x000fe20000000000 */
[----:B------:R-:W-:Y:S01]  /*07b0*/  SEL R19, R19, 0x2, P6 ;  /* 0x0000000213137807 */ /* 0x000fe20003000000 */
[----:B------:R-:W-:Y:S06]  /*07c0*/  @!P2 BRA `(.L_x_3) ;  /* 0x000000000008a947 */ /* 0x000fec0003800000 */
[----:B-12-4-:R-:W-:Y:S01]  /*07d0*/  UCGABAR_ARV ;  /* 0x00000000000079c7 */ /* 0x016fe20008000000 */
[----:B------:R-:W-:Y:S05]  /*07e0*/  BRA `(.L_x_4) ;  /* 0x0000000000047947 */ /* 0x000fea0003800000 */
.L_x_3:
[----:B-12-4-:R-:W-:Y:S01]  /*07f0*/  NOP ;  /* 0x0000000000007918 */ /* 0x016fe20000000000 */
.L_x_4:
[----:B------:R-:W1:Y:S01]  /*0800*/  LDC R2, c[0x0][0x65c] ;  /* 0x00019700ff027b82 */ /* 0x000e620000000800 */
[----:B------:R-:W-:Y:S02]  /*0810*/  IMAD.U32 R8, RZ, RZ, UR8 ;  /* 0x00000008ff087e24 */ /* 0x000fe4000f8e00ff */
[----:B------:R-:W-:Y:S01]  /*0820*/  IMAD.MOV.U32 R9, RZ, RZ, RZ ;  /* 0x000000ffff097224 */ /* 0x000fe200078e00ff */
[----:B-1----:R-:W-:-:S04]  /*0830*/  ISETP.NE.AND P1, PT, R2, 0x1, PT ;  /* 0x000000010200780c */ /* 0x002fc80003f25270 */
[----:B------:R-:W-:-:S09]  /*0840*/  P2R R5, PR, RZ, 0x2 ;  /* 0x00000002ff057803 */ /* 0x000fd20000000000 */
[----:B------:R-:W1:Y:S01]  /*0850*/  @P1 LDC R17, c[0x0][0x10] ;  /* 0x00000400ff111b82 */ /* 0x000e620000000800 */
[----:B------:R-:W-:Y:S02]  /*0860*/  @P1 IMAD.MOV.U32 R5, RZ, RZ, RZ ;  /* 0x000000ffff051224 */ /* 0x000fe400078e00ff */
[----:B------:R-:W-:-:S05]  /*0870*/  @P1 IMAD.MOV.U32 R13, RZ, RZ, RZ ;  /* 0x000000ffff0d1224 */ /* 0x000fca00078e00ff */
[----:B------:R-:W2:Y:S01]  /*0880*/  @!P1 LDC R11, c[0x0][0xc] ;  /* 0x00000300ff0b9b82 */ /* 0x000ea20000000800 */
[----:B-1----:R-:W-:-:S04]  /*0890*/  @P1 IMAD.WIDE.U32 R16, R17, UR8, R4 ;  /* 0x0000000811101c25 */ /* 0x002fc8000f8e0004 */
[----:B------:R-:W-:Y:S02]  /*08a0*/  @P1 IMAD.IADD R17, R17, 0x1, R13 ;  /* 0x0000000111111824 */ /* 0x000fe400078e020d */
[----:B--2---:R-:W-:-:S04]  /*08b0*/  @!P1 IMAD.WIDE.U32 R8, R4, R11, R8 ;  /* 0x0000000b04089225 */ /* 0x004fc800078e0008 */
[----:B------:R-:W-:Y:S02]  /*08c0*/  @!P1 IMAD.MOV.U32 R16, RZ, RZ, R8 ;  /* 0x000000ffff109224 */ /* 0x000fe400078e0008 */
[----:B------:R-:W-:Y:S01]  /*08d0*/  @!P1 IMAD.MOV.U32 R17, RZ, RZ, R9 ;  /* 0x000000ffff119224 */ /* 0x000fe200078e0009 */
[----:B------:R-:W-:Y:S06]  /*08e0*/  @!P2 BRA `(.L_x_5) ;  /* 0x00000000000ca947 */ /* 0x000fec0003800000 */
[----:B------:R-:W-:Y:S01]  /*08f0*/  UCGABAR_WAIT ;  /* 0x0000000000007dc7 */ /* 0x000fe20008000000 */
[----:B------:R-:W-:Y:S01]  /*0900*/  CCTL.IVALL ;  /* 0x00000000ff00798f */ /* 0x000fe20002000000 */
[----:B------:R-:W-:Y:S05]  /*0910*/  BRA `(.L_x_6) ;  /* 0x0000000000047947 */ /* 0x000fea0003800000 */
.L_x_5:
[----:B------:R-:W-:Y:S06]  /*0920*/  BAR.SYNC.DEFER_BLOCKING 0x0 ;  /* 0x0000000000007b1d */ /* 0x000fec0000010000 */
.L_x_6:
[----:B------:R-:W-:Y:S05]  /*0930*/  @!P3 BRA `(.L_x_7) ;  /* 0x000000a00070b947 */ /* 0x000fea0003800000 */
[----:B------:R-:W-:-:S13]  /*0940*/  ISETP.GT.U32.AND P0, PT, R6, 0x1, PT ;  /* 0x000000010600780c */ /* 0x000fda0003f04070 */
[----:B0-----:R-:W-:Y:S05]  /*0950*/  @P0 EXIT ;  /* 0x000000000000094d */ /* 0x001fea0003800000 */
[----:B------:R-:W-:Y:S01]  /*0960*/  ULDC.64 UR4, c[0x0][0x650] ;  /* 0x0001940000047ab9 */ /* 0x000fe20000000a00 */
[----:B------:R-:W-:Y:S01]  /*0970*/  PRMT R0, RZ, 0x7610, R0 ;  /* 0x00007610ff007816 */ /* 0x000fe20000000000 */
[----:B------:R-:W-:Y:S01]  /*0980*/  IMAD.MOV.U32 R153, RZ, RZ, -0x1 ;  /* 0xffffffffff997424 */ /* 0x000fe200078e00ff */
[----:B------:R-:W-:Y:S01]  /*0990*/  ISETP.GE.U32.AND P0, PT, R16, UR4, PT ;  /* 0x0000000410007c0c */ /* 0x000fe2000bf06070 */
[----:B------:R-:W-:Y:S02]  /*09a0*/  IMAD.MOV.U32 R154, RZ, RZ, -0x1 ;  /* 0xffffffffff9a7424 */ /* 0x000fe400078e00ff */
[----:B------:R-:W-:Y:S01]  /*09b0*/  IMAD.MOV.U32 R23, RZ, RZ, -0x1 ;  /* 0xffffffffff177424 */ /* 0x000fe200078e00ff */
[----:B------:R-:W-:-:S13]  /*09c0*/  ISETP.GE.U32.AND.EX P0, PT, R17, UR5, PT, P0 ;  /* 0x0000000511007c0c */ /* 0x000fda000bf06100 */
[----:B------:R-:W-:Y:S05]  /*09d0*/  @P0 BRA `(.L_x_8) ;  /* 0x00000004002c0947 */ /* 0x000fea0003800000 */
[----:B------:R-:W0:Y:S01]  /*09e0*/  LDC.64 R20, c[0x0][0x628] ;  /* 0x00018a00ff147b82 */ /* 0x000e220000000a00 */
[----:B------:R-:W-:Y:S02]  /*09f0*/  IMAD.MOV.U32 R8, RZ, RZ, R16 ;  /* 0x000000ffff087224 */ /* 0x000fe400078e0010 */
[----:B------:R-:W-:-:S05]  /*0a00*/  IMAD.MOV.U32 R9, RZ, RZ, R17 ;  /* 0x000000ffff097224 */ /* 0x000fca00078e0011 */
[----:B------:R-:W1:Y:S08]  /*0a10*/  LDC R0, c[0x0][0x630] ;  /* 0x00018c00ff007b82 */ /* 0x000e700000000800 */
[----:B------:R-:W2:Y:S01]  /*0a20*/  LDC.64 R26, c[0x0][0x620] ;  /* 0x00018800ff1a7b82 */ /* 0x000ea20000000a00 */
[----:B0-----:R-:W-:-:S04]  /*0a30*/  ISETP.NE.U32.AND P0, PT, R20, RZ, PT ;  /* 0x000000ff1400720c */ /* 0x001fc80003f05070 */
[----:B------:R-:W-:-:S13]  /*0a40*/  ISETP.NE.AND.EX P0, PT, R21, RZ, PT, P0 ;  /* 0x000000ff1500720c */ /* 0x000fda0003f05300 */
[----:B-12---:R-:W-:Y:S05]  /*0a50*/  @!P0 BRA `(.L_x_9) ;  /* 0x0000000000288947 */ /* 0x006fea0003800000 */
[----:B------:R-:W0:Y:S02]  /*0a60*/  LDC R13, c[0x0][0x634] ;  /* 0x00018d00ff0d7b82 */ /* 0x000e240000000800 */
[----:B0-----:R-:W-:-:S05]  /*0a70*/  IADD3 R13, P0, R16, R13, RZ ;  /* 0x0000000d100d7210 */ /* 0x001fca0007f1e0ff */
[----:B------:R-:W-:-:S04]  /*0a80*/  IMAD.X R15, RZ, RZ, R17, P0 ;  /* 0x000000ffff0f7224 */ /* 0x000fc800000e0611 */
[----:B------:R-:W-:-:S04]  /*0a90*/  IMAD.WIDE.U32 R8, R15, R20, RZ ;  /* 0x000000140f087225 */ /* 0x000fc800078e00ff */
[----:B------:R-:W-:-:S04]  /*0aa0*/  IMAD.WIDE.U32 R10, P0, R13, R21, R8 ;  /* 0x000000150d0a7225 */ /* 0x000fc80007800008 */
[----:B------:R-:W-:-:S04]  /*0ab0*/  IMAD.WIDE.U32 R8, R13, R20, RZ ;  /* 0x000000140d087225 */ /* 0x000fc800078e00ff */
[----:B------:R-:W-:Y:S01]  /*0ac0*/  IMAD.X R13, RZ, RZ, RZ, P0 ;  /* 0x000000ffff0d7224 */ /* 0x000fe200000e06ff */
[----:B------:R-:W-:Y:S01]  /*0ad0*/  IADD3 RZ, P0, R9, R10, RZ ;  /* 0x0000000a09ff7210 */ /* 0x000fe20007f1e0ff */
[----:B------:R-:W-:-:S04]  /*0ae0*/  IMAD.MOV.U32 R12, RZ, RZ, R11 ;  /* 0x000000ffff0c7224 */ /* 0x000fc800078e000b */
[----:B------:R-:W-:-:S08]  /*0af0*/  IMAD.WIDE.U32.X R8, R15, R21, R12, P0 ;  /* 0x000000150f087225 */ /* 0x000fd000000e040c */
.L_x_9:
[----:B------:R-:W0:Y:S01]  /*0b00*/  LDC.64 R20, c[0x0][0x640] ;  /* 0x00019000ff147b82 */ /* 0x000e220000000a00 */
[--C-:B------:R-:W-:Y:S01]  /*0b10*/  SHF.R.U64 R28, R8, R0, R9.reuse ;  /* 0x00000000081c7219 */ /* 0x100fe20000001209 */
[----:B------:R-:W-:Y:S01]  /*0b20*/  IMAD R30, R7, R24, R4 ;  /* 0x00000018071e7224 */ /* 0x000fe200078e0204 */
[----:B------:R-:W-:Y:S01]  /*0b30*/  SHF.R.U32.HI R0, RZ, R0, R9 ;  /* 0x00000000ff007219 */ /* 0x000fe20000011609 */
[----:B------:R-:W-:Y:S01]  /*0b40*/  IMAD.MOV.U32 R23, RZ, RZ, 0x1 ;  /* 0x00000001ff177424 */ /* 0x000fe200078e00ff */
[----:B------:R-:W-:-:S03]  /*0b50*/  IADD3 R5, P0, RZ, -R28, RZ ;  /* 0x8000001cff057210 */ /* 0x000fc60007f1e0ff */
[----:B------:R-:W1:Y:S02]  /*0b60*/  LDC R6, c[0x0][0x618] ;  /* 0x00018600ff067b82 */ /* 0x000e640000000800 */
[----:B------:R-:W-:-:S04]  /*0b70*/  IMAD.X R9, RZ, RZ, ~R0, P0 ;  /* 0x000000ffff097224 */ /* 0x000fc800000e0e00 */
[-C--:B------:R-:W-:Y:S02]  /*0b80*/  IMAD R0, R9, R26.reuse, RZ ;  /* 0x0000001a09007224 */ /* 0x080fe400078e02ff */
[----:B------:R-:W2:Y:S01]  /*0b90*/  LDC R11, c[0x0][0x608] ;  /* 0x00018200ff0b7b82 */ /* 0x000ea20000000800 */
[----:B------:R-:W-:-:S04]  /*0ba0*/  IMAD.WIDE.U32 R8, R5, R26, R16 ;  /* 0x0000001a05087225 */ /* 0x000fc800078e0010 */
[----:B------:R-:W-:-:S03]  /*0bb0*/  IMAD R5, R5, R27, R0 ;  /* 0x0000001b05057224 */ /* 0x000fc600078e0200 */
[----:B------:R-:W3:Y:S01]  /*0bc0*/  LDC R12, c[0x0][0x658] ;  /* 0x00019600ff0c7b82 */ /* 0x000ee20000000800 */
[----:B0-----:R-:W-:Y:S01]  /*0bd0*/  ISETP.NE.U32.AND P0, PT, R20, RZ, PT ;  /* 0x000000ff1400720c */ /* 0x001fe20003f05070 */
[----:B------:R-:W-:Y:S02]  /*0be0*/  IMAD.IADD R5, R9, 0x1, R5 ;  /* 0x0000000109057824 */ /* 0x000fe400078e0205 */
[----:B------:R-:W-:Y:S01]  /*0bf0*/  IMAD.MOV.U32 R9, RZ, RZ, -0x1 ;  /* 0xffffffffff097424 */ /* 0x000fe200078e00ff */
[----:B------:R-:W-:-:S03]  /*0c00*/  ISETP.NE.AND.EX P0, PT, R21, RZ, PT, P0 ;  /* 0x000000ff1500720c */ /* 0x000fc60003f05300 */
[----:B------:R-:W0:Y:S01]  /*0c10*/  LDC R15, c[0x0][0x600] ;  /* 0x00018000ff0f7b82 */ /* 0x000e220000000800 */
[-CC-:B-1----:R-:W-:Y:S02]  /*0c20*/  SHF.R.U64 R13, R8, R6.reuse, R5.reuse ;  /* 0x00000006080d7219 */ /* 0x182fe40000001205 */
[----:B------:R-:W-:-:S05]  /*0c30*/  SHF.R.U32.HI R0, RZ, R6, R5 ;  /* 0x00000006ff007219 */ /* 0x000fca0000011605 */
[----:B------:R-:W1:Y:S01]  /*0c40*/  LDC R14, c[0x0][0x648] ;  /* 0x00019200ff0e7b82 */ /* 0x000e620000000800 */
[-CC-:B--2---:R-:W-:Y:S02]  /*0c50*/  SHF.R.U64 R27, R13, R11.reuse, R0.reuse ;  /* 0x0000000b0d1b7219 */ /* 0x184fe40000001200 */
[----:B------:R-:W-:-:S05]  /*0c60*/  SHF.R.U32.HI R5, RZ, R11, R0 ;  /* 0x0000000bff057219 */ /* 0x000fca0000011600 */
[----:B------:R-:W2:Y:S01]  /*0c70*/  LDC R26, c[0x0][0x638] ;  /* 0x00018e00ff1a7b82 */ /* 0x000ea20000000800 */
[-CC-:B---3--:R-:W-:Y:S02]  /*0c80*/  SHF.R.U64 R24, R27, R12.reuse, R5.reuse ;  /* 0x0000000c1b187219 */ /* 0x188fe40000001205 */
[-C--:B------:R-:W-:Y:S02]  /*0c90*/  SHF.L.U32 R0, R9, R12.reuse, RZ ;  /* 0x0000000c09007219 */ /* 0x080fe400000006ff */
[----:B------:R-:W-:Y:S01]  /*0ca0*/  SHF.R.U32.HI R5, RZ, R12, R5 ;  /* 0x0000000cff057219 */ /* 0x000fe20000011605 */
[----:B------:R-:W-:Y:S01]  /*0cb0*/  IMAD.MOV.U32 R4, RZ, RZ, R24 ;  /* 0x000000ffff047224 */ /* 0x000fe200078e0018 */
[----:B------:R-:W-:Y:S01]  /*0cc0*/  LOP3.LUT R10, RZ, R0, RZ, 0x33, !PT ;  /* 0x00000000ff0a7212 */ /* 0x000fe200078e33ff */
[----:B------:R-:W3:Y:S01]  /*0cd0*/  LDC R25, c[0x0][0x610] ;  /* 0x00018400ff197b82 */ /* 0x000ee20000000800 */
[----:B------:R-:W-:Y:S05]  /*0ce0*/  @!P0 BRA `(.L_x_10) ;  /* 0x0000000000288947 */ /* 0x000fea0003800000 */
[----:B------:R-:W4:Y:S02]  /*0cf0*/  LDC R9, c[0x0][0x64c] ;  /* 0x00019300ff097b82 */ /* 0x000f240000000800 */
[----:B----4-:R-:W-:-:S05]  /*0d00*/  IADD3 R9, P0, R24, R9, RZ ;  /* 0x0000000918097210 */ /* 0x010fca0007f1e0ff */
        /* <DEDUP_REMOVED lines=8> */
.L_x_10:
[----:B-1----:R-:W-:Y:S01]  /*0d90*/  SHF.R.U64 R4, R4, R14, R5 ;  /* 0x0000000e04047219 */ /* 0x002fe20000001205 */
[----:B0-----:R-:W-:Y:S01]  /*0da0*/  VIADD R6, R15, 0xffffffff ;  /* 0xffffffff0f067836 */ /* 0x001fe20000000000 */
[----:B------:R-:W-:Y:S01]  /*0db0*/  SHF.L.U32 R0, R23, R12, RZ ;  /* 0x0000000c17007219 */ /* 0x000fe200000006ff */
[----:B------:R-:W-:Y:S01]  /*0dc0*/  IMAD.MOV.U32 R23, RZ, RZ, R28 ;  /* 0x000000ffff177224 */ /* 0x000fe200078e001c */
[----:B------:R-:W-:Y:S01]  /*0dd0*/  LOP3.LUT R5, R27, R10, RZ, 0xc0, !PT ;  /* 0x0000000a1b057212 */ /* 0x000fe200078ec0ff */
[----:B------:R-:W-:Y:S01]  /*0de0*/  IMAD.MOV R7, RZ, RZ, -R4 ;  /* 0x000000ffff077224 */ /* 0x000fe200078e0a04 */
[----:B------:R-:W-:Y:S02]  /*0df0*/  SEL R3, R3, R30, !P1 ;  /* 0x0000001e03037207 */ /* 0x000fe40004800000 */
[----:B------:R-:W-:Y:S01]  /*0e00*/  LOP3.LUT R6, R13, R6, RZ, 0xc0, !PT ;  /* 0x000000060d067212 */ /* 0x000fe200078ec0ff */
[----:B------:R-:W-:Y:S02]  /*0e10*/  IMAD R4, R0, R4, R5 ;  /* 0x0000000400047224 */ /* 0x000fe400078e0205 */
[----:B--2---:R-:W-:-:S02]  /*0e20*/  IMAD R0, R7, R26, R24 ;  /* 0x0000001a07007224 */ /* 0x004fc400078e0218 */
[----:B---3--:R-:W-:Y:S02]  /*0e30*/  IMAD R3, R4, R25, R3 ;  /* 0x0000001904037224 */ /* 0x008fe400078e0203 */
[----:B------:R-:W-:Y:S02]  /*0e40*/  IMAD.MOV.U32 R5, RZ, RZ, 0x1 ;  /* 0x00000001ff057424 */ /* 0x000fe400078e00ff */
[----:B------:R-:W-:-:S03]  /*0e50*/  IMAD R4, R0, R15, R6 ;  /* 0x0000000f00047224 */ /* 0x000fc600078e0206 */
[----:B------:R-:W-:Y:S02]  /*0e60*/  PRMT R0, R5, 0x7610, R0 ;  /* 0x0000761005007816 */ /* 0x000fe40000000000 */
[----:B------:R-:W-:Y:S02]  /*0e70*/  SEL R154, R4, R3, !P1 ;  /* 0x00000003049a7207 */ /* 0x000fe40004800000 */
[----:B------:R-:W-:-:S07]  /*0e80*/  SEL R153, R3, R4, !P1 ;  /* 0x0000000403997207 */ /* 0x000fce0004800000 */
.L_x_8:
[----:B------:R-:W-:-:S08]  /*0e90*/  NOP ;  /* 0x0000000000007918 */ /* 0x000fd00000000000 */
[----:B------:R-:W0:Y:S02]  /*0ea0*/  USETMAXREG.TRY_ALLOC.CTAPOOL UP0, 0xe8 ;  /* 0x000000e8000079c8 */ /* 0x000e240008000600 */
[----:B0-----:R-:W-:-:S13]  /*0eb0*/  PLOP3.LUT P0, PT, PT, PT, UP0, 0x80, 0x0 ;  /* 0x000000000000781c */ /* 0x001fda0003f0f008 */
[----:B------:R-:W-:Y:S05]  /*0ec0*/  @!P0 BRA `(.L_x_8) ;  /* 0xfffffffc00f08947 */ /* 0x000fea000383ffff */
[----:B------:R-:W-:Y:S01]  /*0ed0*/  ULDC.64 UR4, c[0x0][0x598] ;  /* 0x0001660000047ab9 */ /* 0x000fe20000000a00 */
[----:B------:R-:W-:Y:S01]  /*0ee0*/  ULDC.64 UR36, c[0x0][0x208] ;  /* 0x0000820000247ab9 */ /* 0x000fe20000000a00 */
[----:B------:R-:W-:-:S04]  /*0ef0*/  ISETP.NE.U32.AND P0, PT, RZ, UR4, PT ;  /* 0x00000004ff007c0c */ /* 0x000fc8000bf05070 */
[----:B------:R-:W-:-:S13]  /*0f00*/  ISETP.NE.AND.EX P0, PT, RZ, UR5, PT, P0 ;  /* 0x00000005ff007c0c */ /* 0x000fda000bf05300 */
[----:B------:R-:W-:Y:S05]  /*0f10*/  @!P0 BRA `(.L_x_11) ;  /* 0x00000000001c8947 */ /* 0x000fea0003800000 */
[----:B------:R-:W0:Y:S02]  /*0f20*/  LDC.64 R4, c[0x0][0x598] ;  /* 0x00016600ff047b82 */ /* 0x000e240000000a00 */
[----:B0-----:R-:W2:Y:S02]  /*0f30*/  LDG.E.64 R4, desc[UR36][R4.64] ;  /* 0x0000002404047981 */ /* 0x001ea4000c1e1b00 */
[----:B--2---:R-:W-:-:S04]  /*0f40*/  ISETP.NE.U32.AND P0, PT, R4, RZ, PT ;  /* 0x000000ff0400720c */ /* 0x004fc80003f05070 */
[----:B------:R-:W-:-:S13]  /*0f50*/  ISETP.NE.AND.EX P0, PT, R5, RZ, PT, P0 ;  /* 0x000000ff0500720c */ /* 0x000fda0003f05300 */
[----:B------:R-:W-:Y:S05]  /*0f60*/  @!P0 BRA `(.L_x_11) ;  /* 0x0000000000088947 */ /* 0x000fea0003800000 */
[----:B------:R0:W5:Y:S01]  /*0f70*/  LD.E R155, desc[UR36][R4.64] ;  /* 0x00000024049b7980 */ /* 0x000162000c101900 */
[----:B------:R-:W-:Y:S05]  /*0f80*/  BRA `(.L_x_12) ;  /* 0x0000000000247947 */ /* 0x000fea0003800000 */
.L_x_11:
[----:B------:R-:W-:Y:S02]  /*0f90*/  ULDC.64 UR4, c[0x0][0x588] ;  /* 0x0001620000047ab9 */ /* 0x000fe40000000a00 */
[----:B------:R-:W-:-:S04]  /*0fa0*/  ISETP.NE.U32.AND P0, PT, RZ, UR4, PT ;  /* 0x00000004ff007c0c */ /* 0x000fc8000bf05070 */
[----:B------:R-:W-:-:S13]  /*0fb0*/  ISETP.NE.AND.EX P0, PT, RZ, UR5, PT, P0 ;  /* 0x00000005ff007c0c */ /* 0x000fda000bf05300 */
[----:B------:R-:W-:Y:S05]  /*0fc0*/  @!P0 BRA `(.L_x_13) ;  /* 0x00000000000c8947 */ /* 0x000fea0003800000 */
[----:B------:R-:W0:Y:S02]  /*0fd0*/  LDC.64 R4, c[0x0][0x588] ;  /* 0x00016200ff047b82 */ /* 0x000e240000000a00 */
[----:B0-----:R1:W5:Y:S01]  /*0fe0*/  LDG.E R155, desc[UR36][R4.64] ;  /* 0x00000024049b7981 */ /* 0x001362000c1e1900 */
[----:B------:R-:W-:Y:S05]  /*0ff0*/  BRA `(.L_x_12) ;  /* 0x0000000000087947 */ /* 0x000fea0003800000 */
.L_x_13:
[----:B------:R-:W-:Y:S02]  /*1000*/  ULDC UR4, c[0x0][0x580] ;  /* 0x0001600000047ab9 */ /* 0x000fe40000000800 */
[----:B------:R-:W-:-:S07]  /*1010*/  IMAD.U32 R155, RZ, RZ, UR4 ;  /* 0x00000004ff9b7e24 */ /* 0x000fce000f8e00ff */
.L_x_12:
[----:B------:R-:W-:Y:S02]  /*1020*/  ULDC.64 UR4, c[0x0][0x5a0] ;  /* 0x0001680000047ab9 */ /* 0x000fe40000000a00 */
[----:B------:R-:W-:-:S04]  /*1030*/  ISETP.NE.U32.AND P0, PT, RZ, UR4, PT ;  /* 0x00000004ff007c0c */ /* 0x000fc8000bf05070 */
[----:B------:R-:W-:-:S13]  /*1040*/  ISETP.NE.AND.EX P0, PT, RZ, UR5, PT, P0 ;  /* 0x00000005ff007c0c */ /* 0x000fda000bf05300 */
[----:B------:R-:W-:Y:S05]  /*1050*/  @!P0 BRA `(.L_x_14) ;  /* 0x00000000001c8947 */ /* 0x000fea0003800000 */
[----:B01----:R-:W0:Y:S02]  /*1060*/  LDC.64 R4, c[0x0][0x5a0] ;  /* 0x00016800ff047b82 */ /* 0x003e240000000a00 */
[----:B0-----:R-:W2:Y:S02]  /*1070*/  LDG.E.64 R4, desc[UR36][R4.64] ;  /* 0x0000002404047981 */ /* 0x001ea4000c1e1b00 */
[----:B--2---:R-:W-:-:S04]  /*1080*/  ISETP.NE.U32.AND P0, PT, R4, RZ, PT ;  /* 0x000000ff0400720c */ /* 0x004fc80003f05070 */
[----:B------:R-:W-:-:S13]  /*1090*/  ISETP.NE.AND.EX P0, PT, R5, RZ, PT, P0 ;  /* 0x000000ff0500720c */ /* 0x000fda0003f05300 */
[----:B------:R-:W-:Y:S05]  /*10a0*/  @!P0 BRA `(.L_x_14) ;  /* 0x0000000000088947 */ /* 0x000fea0003800000 */
[----:B------:R0:W5:Y:S01]  /*10b0*/  LD.E R156, desc[UR36][R4.64] ;  /* 0x00000024049c7980 */ /* 0x000162000c101900 */
[----:B------:R-:W-:Y:S05]  /*10c0*/  BRA `(.L_x_15) ;  /* 0x0000000000247947 */ /* 0x000fea0003800000 */
.L_x_14:
[----:B------:R-:W-:Y:S02]  /*10d0*/  ULDC.64 UR4, c[0x0][0x590] ;  /* 0x0001640000047ab9 */ /* 0x000fe40000000a00 */
[----:B------:R-:W-:-:S04]  /*10e0*/  ISETP.NE.U32.AND P0, PT, RZ, UR4, PT ;  /* 0x00000004ff007c0c */ /* 0x000fc8000bf05070 */
[----:B------:R-:W-:-:S13]  /*10f0*/  ISETP.NE.AND.EX P0, PT, RZ, UR5, PT, P0 ;  /* 0x00000005ff007c0c */ /* 0x000fda000bf05300 */
[----:B------:R-:W-:Y:S05]  /*1100*/  @!P0 BRA `(.L_x_16) ;  /* 0x00000000000c8947 */ /* 0x000fea0003800000 */
[----:B------:R-:W2:Y:S02]  /*1110*/  LDC.64 R156, c[0x0][0x590] ;  /* 0x00016400ff9c7b82 */ /* 0x000ea40000000a00 */
[----:B--2---:R2:W5:Y:S01]  /*1120*/  LDG.E R156, desc[UR36][R156.64] ;  /* 0x000000249c9c7981 */ /* 0x004562000c1e1900 */
[----:B------:R-:W-:Y:S05]  /*1130*/  BRA `(.L_x_15) ;  /* 0x0000000000087947 */ /* 0x000fea0003800000 */
.L_x_16:
[----:B------:R-:W-:Y:S02]  /*1140*/  ULDC UR4, c[0x0][0x584] ;  /* 0x0001610000047ab9 */ /* 0x000fe40000000800 */
[----:B------:R-:W-:-:S07]  /*1150*/  IMAD.U32 R156, RZ, RZ, UR4 ;  /* 0x00000004ff9c7e24 */ /* 0x000fce000f8e00ff */
.L_x_15:
[----:B------:R-:W-:-:S13]  /*1160*/  LOP3.LUT P0, RZ, R0, 0xff, RZ, 0xc0, !PT ;  /* 0x000000ff00ff7812 */ /* 0x000fda000780c0ff */
[----:B------:R-:W-:Y:S05]  /*1170*/  @!P0 EXIT ;  /* 0x000000000000894d */ /* 0x000fea0003800000 */
[----:B------:R-:W-:Y:S01]  /*1180*/  ULDC UR4, c[0x0][0x28c] ;  /* 0x0000a30000047ab9 */ /* 0x000fe20000000800 */
[----:B------:R-:W-:Y:S01]  /*1190*/  LOP3.LUT R168, R19, 0x1, RZ, 0xfc, !PT ;  /* 0x0000000113a87812 */ /* 0x000fe200078efcff */
[----:B------:R-:W-:Y:S01]  /*11a0*/  UIADD3 UR4, UR4, 0x1f, URZ ;  /* 0x0000001f04047890 */ /* 0x000fe2000fffe03f */
[----:B------:R-:W-:Y:S01]  /*11b0*/  UMOV UR38, URZ ;  /* 0x0000003f00267c82 */ /* 0x000fe20008000000 */
[----:B------:R-:W-:Y:S02]  /*11c0*/  UMOV UR39, URZ ;  /* 0x0000003f00277c82 */ /* 0x000fe40008000000 */
[----:B------:R-:W-:-:S04]  /*11d0*/  USHF.R.S32.HI UR5, URZ, 0x1f, UR4 ;  /* 0x0000001f3f057899 */ /* 0x000fc80008011404 */
[----:B------:R-:W-:-:S04]  /*11e0*/  ULEA.HI UR5, UR5, UR4, URZ, 0x5 ;  /* 0x0000000405057291 */ /* 0x000fc8000f8f283f */
[----:B------:R-:W-:-:S12]  /*11f0*/  USHF.R.S32.HI UR40, URZ, 0x5, UR5 ;  /* 0x000000053f287899 */ /* 0x000fd80008011405 */
.L_x_288:
[----:B------:R-:W-:Y:S01]  /*1200*/  LOP3.LUT R0, R18, 0x80, RZ, 0xc0, !PT ;  /* 0x0000008012007812 */ /* 0x000fe200078ec0ff */
[----:B---3--:R-:W3:Y:S01]  /*1210*/  S2UR UR7, SR_CgaCtaId ;  /* 0x00000000000779c3 */ /* 0x008ee20000008800 */
[----:B------:R-:W-:Y:S02]  /*1220*/  UMOV UR6, 0x400 ;  /* 0x0000040000067882 */ /* 0x000fe40000000000 */
[----:B------:R-:W-:-:S06]  /*1230*/  SHF.R.U32.HI R0, RZ, 0x7, R0 ;  /* 0x00000007ff007819 */ /* 0x000fcc0000011600 */
[----:B----4-:R-:W4:Y:S01]  /*1240*/  SHFL.IDX PT, R0, R0, RZ, 0x1f ;  /* 0x00001fff00007589 */ /* 0x010f2200000e0000 */
[----:B---3--:R-:W-:Y:S01]  /*1250*/  ULEA UR6, UR7, UR6, 0x18 ;  /* 0x0000000607067291 */ /* 0x008fe2000f8ec03f */
[----:B----4-:R-:W-:-:S13]  /*1260*/  R2UR UR4, R0 ;  /* 0x00000000000472ca */ /* 0x010fda00000e0000 */
[----:B------:R-:W-:-:S04]  /*1270*/  ULEA.HI UR5, UR4, UR4, URZ, 0x1 ;  /* 0x0000000404057291 */ /* 0x000fc8000f8f083f */
[----:B------:R-:W-:-:S04]  /*1280*/  ULOP3.LUT UR5, UR5, 0x7fffe, URZ, 0xc0, !UPT ;  /* 0x0007fffe05057892 */ /* 0x000fc8000f8ec03f */
[----:B------:R-:W-:-:S03]  /*1290*/  UIADD3 UR5, UR4, -UR5, URZ ;  /* 0x8000000504057290 */ /* 0x000fc6000fffe03f */
[----:B------:R-:W-:Y:S01]  /*12a0*/  ULDC UR4, c[0x0][0x28c] ;  /* 0x0000a30000047ab9 */ /* 0x000fe20000000800 */
[----:B------:R-:W-:Y:S01]  /*12b0*/  ULEA UR5, UR5, UR6, 0xd ;  /* 0x0000000605057291 */ /* 0x000fe2000f8e683f */
[----:B------:R-:W-:-:S03]  /*12c0*/  ISETP.LT.AND P0, PT, RZ, UR4, PT ;  /* 0x00000004ff007c0c */ /* 0x000fc6000bf01270 */
[----:B------:R-:W-:-:S04]  /*12d0*/  UIADD3 UR5, UR5, 0x100, URZ ;  /* 0x0000010005057890 */ /* 0x000fc8000fffe03f */
[----:B------:R-:W-:-:S04]  /*12e0*/  USHF.R.U32.HI UR5, URZ, 0x4, UR5 ;  /* 0x000000043f057899 */ /* 0x000fc80008011605 */
[----:B------:R-:W-:Y:S02]  /*12f0*/  ULOP3.LUT UR41, UR5, 0x3fff, URZ, 0xc0, !UPT ;  /* 0x00003fff05297892 */ /* 0x000fe4000f8ec03f */
[----:B-12---:R-:W-:Y:S10]  /*1300*/  @P0 BRA `(.L_x_17) ;  /* 0x0000000000400947 */ /* 0x006ff40003800000 */
[----:B------:R-:W-:Y:S01]  /*1310*/  MOV R0, 0x0 ;  /* 0x0000000000007802 */ /* 0x000fe20000000f00 */
[----:B------:R-:W-:Y:S01]  /*1320*/  ULDC.64 UR4, c[0x4][0x68] ;  /* 0x01001a0000047ab9 */ /* 0x000fe20000000a00 */
[----:B------:R-:W-:Y:S01]  /*1330*/  ULDC.64 UR6, c[0x4][0x8] ;  /* 0x0100020000067ab9 */ /* 0x000fe20000000a00 */
[----:B01----:R-:W-:Y:S01]  /*1340*/  IMAD.U32 R4, RZ, RZ, UR4 ;  /* 0x00000004ff047e24 */ /* 0x003fe2000f8e00ff */
[----:B------:R0:W1:Y:S01]  /*1350*/  LDC.64 R14, c[0x4][R0] ;  /* 0x01000000000e7b82 */ /* 0x0000620000000a00 */
[----:B------:R-:W-:Y:S01]  /*1360*/  IMAD.U32 R5, RZ, RZ, UR5 ;  /* 0x00000005ff057e24 */ /* 0x000fe2000f8e00ff */
[----:B------:R-:W-:Y:S01]  /*1370*/  ULDC.64 UR4, c[0x4][0x70] ;  /* 0x01001c0000047ab9 */ /* 0x000fe20000000a00 */
[----:B------:R-:W-:Y:S02]  /*1380*/  IMAD.U32 R10, RZ, RZ, UR6 ;  /* 0x00000006ff0a7e24 */ /* 0x000fe4000f8e00ff */
[----:B------:R-:W-:Y:S02]  /*1390*/  IMAD.U32 R6, RZ, RZ, UR4 ;  /* 0x00000004ff067e24 */ /* 0x000fe4000f8e00ff */
[----:B------:R-:W-:-:S02]  /*13a0*/  IMAD.U32 R7, RZ, RZ, UR5 ;  /* 0x00000005ff077e24 */ /* 0x000fc4000f8e00ff */
[----:B------:R-:W-:Y:S02]  /*13b0*/  IMAD.U32 R11, RZ, RZ, UR7 ;  /* 0x00000007ff0b7e24 */ /* 0x000fe4000f8e00ff */
[----:B------:R-:W-:Y:S02]  /*13c0*/  IMAD.MOV.U32 R8, RZ, RZ, 0x1e1 ;  /* 0x000001e1ff087424 */ /* 0x000fe400078e00ff */
[----:B------:R-:W-:Y:S02]  /*13d0*/  IMAD.MOV.U32 R12, RZ, RZ, 0x1 ;  /* 0x00000001ff0c7424 */ /* 0x000fe400078e00ff */
[----:B0-----:R-:W-:-:S07]  /*13e0*/  IMAD.MOV.U32 R13, RZ, RZ, RZ ;  /* 0x000000ffff0d7224 */ /* 0x001fce00078e00ff */
[----:B------:R-:W-:-:S07]  /*13f0*/  LEPC R20, `(.L_x_17) ;  /* 0x000000001014794e */ /* 0x000fce0000000000 */
[----:B-12--5:R-:W-:Y:S05]  /*1400*/  CALL.ABS.NOINC R14 ;  /* 0x000000000e007343 */ /* 0x026fea0003c00000 */
.L_x_17:
[----:B------:R-:W-:-:S13]  /*1410*/  ISETP.NE.AND P0, PT, R168, 0x3, PT ;  /* 0x00000003a800780c */ /* 0x000fda0003f05270 */
[----:B------:R-:W-:Y:S05]  /*1420*/  @!P0 BRA `(.L_x_18) ;  /* 0x0000000000048947 */ /* 0x000fea0003800000 */
[----:B------:R-:W-:Y:S01]  /*1430*/  BPT.TRAP 0x1 ;  /* 0x000000040000795c */ /* 0x000fe20000300000 */
.L_x_18:
[----:B------:R-:W3:Y:S01]  /*1440*/  S2UR UR5, SR_CgaCtaId ;  /* 0x00000000000579c3 */ /* 0x000ee20000008800 */
[----:B------:R-:W-:Y:S01]  /*1450*/  UMOV UR4, 0x400 ;  /* 0x0000040000047882 */ /* 0x000fe20000000000 */
[----:B------:R-:W-:Y:S02]  /*1460*/  IMAD.U32 R0, RZ, RZ, UR38 ;  /* 0x00000026ff007e24 */ /* 0x000fe4000f8e00ff */
[----:B------:R-:W-:-:S03]  /*1470*/  IMAD.U32 R3, RZ, RZ, UR39 ;  /* 0x00000027ff037e24 */ /* 0x000fc6000f8e00ff */
[----:B------:R-:W-:Y:S01]  /*1480*/  SHF.L.U32 R0, R0, 0x1f, RZ ;  /* 0x0000001f00007819 */ /* 0x000fe200000006ff */
[----:B---3--:R-:W-:-:S06]  /*1490*/  ULEA UR4, UR5, UR4, 0x18 ;  /* 0x0000000405047291 */ /* 0x008fcc000f8ec03f */
[----:B------:R-:W-:-:S04]  /*14a0*/  IMAD.U32 R6, RZ, RZ, UR4 ;  /* 0x00000004ff067e24 */ /* 0x000fc8000f8e00ff */
[----:B------:R-:W-:-:S04]  /*14b0*/  IMAD R3, R3, 0x8, R6 ;  /* 0x0000000803037824 */ /* 0x000fc800078e0206 */
[----:B------:R3:W4:Y:S01]  /*14c0*/  SYNCS.PHASECHK.TRANS64.TRYWAIT P1, [R3+URZ], R0 ;  /* 0x00000000030075a7 */ /* 0x000722000802017f */
[----:B------:R-:W-:Y:S05]  /*14d0*/  @!P0 BRA `(.L_x_19) ;  /* 0x0000000000048947 */ /* 0x000fea0003800000 */
[----:B------:R-:W-:Y:S01]  /*14e0*/  BPT.TRAP 0x1 ;  /* 0x000000040000795c */ /* 0x000fe20000300000 */
.L_x_19:
[----:B----4-:R-:W-:Y:S05]  /*14f0*/  @P1 BRA `(.L_x_20) ;  /* 0x0000000000081947 */ /* 0x010fea0003800000 */
[----:B------:R-:W4:Y:S02]  /*1500*/  SYNCS.PHASECHK.TRANS64.TRYWAIT P1, [R3+URZ], R0 ;  /* 0x00000000030075a7 */ /* 0x000f24000802017f */
[----:B----4-:R-:W-:Y:S05]  /*1510*/  @!P1 BRA `(.L_x_21) ;  /* 0x000000a800e89947 */ /* 0x010fea0003800000 */
.L_x_20:
[----:B------:R-:W-:-:S04]  /*1520*/  UISETP.LT.AND UP0, UPT, UR40, 0x1, UPT ;  /* 0x000000012800788c */ /* 0x000fc8000bf01270 */
[----:B------:R-:W-:-:S06]  /*1530*/  USEL UR4, UR40, 0x1, UP0 ;  /* 0x0000000128047887 */ /* 0x000fcc0008000000 */
[----:B---34-:R-:W-:Y:S01]  /*1540*/  IMAD.U32 R0, RZ, RZ, UR4 ;  /* 0x00000004ff007e24 */ /* 0x018fe2000f8e00ff */
[----:B------:R-:W-:Y:S05]  /*1550*/  WARPSYNC.ALL ;  /* 0x0000000000007948 */ /* 0x000fea0003800000 */
[----:B------:R-:W-:-:S04]  /*1560*/  IADD3 R0, -R0, UR40, RZ ;  /* 0x0000002800007c10 */ /* 0x000fc8000fffe1ff */
[----:B------:R-:W-:Y:S02]  /*1570*/  ISETP.GE.AND P1, PT, R0, 0x1, PT ;  /* 0x000000010000780c */ /* 0x000fe40003f26270 */
[----:B------:R-:W-:Y:S01]  /*1580*/  R2UR UR4, R6 ;  /* 0x00000000060472ca */ /* 0x000fe200000e0000 */
[----:B------:R-:W-:Y:S01]  /*1590*/  WARPGROUP.ARRIVE ;  /* 0x00000000000079c5 */ /* 0x000fe20000000000 */
[----:B------:R-:W-:Y:S01]  /*15a0*/  UMOV UR9, 0x40000040 ;  /* 0x4000004000097882 */ /* 0x000fe20000000000 */
[----:B------:R-:W-:-:S10]  /*15b0*/  UMOV UR11, 0x40000040 ;  /* 0x40000040000b7882 */ /* 0x000fd40000000000 */
[----:B------:R-:W-:-:S04]  /*15c0*/  UIADD3 UR4, UR4, 0x20100, URZ ;  /* 0x0002010004047890 */ /* 0x000fc8000fffe03f */
[----:B------:R-:W-:-:S04]  /*15d0*/  USHF.R.U32.HI UR4, URZ, 0x4, UR4 ;  /* 0x000000043f047899 */ /* 0x000fc80008011604 */
[----:B------:R-:W-:Y:S02]  /*15e0*/  ULOP3.LUT UR5, UR4, 0x3fff, URZ, 0xc0, !UPT ;  /* 0x00003fff04057892 */ /* 0x000fe4000f8ec03f */
[----:B------:R-:W-:Y:S02]  /*15f0*/  ULOP3.LUT UR4, UR41, 0x10000, URZ, 0xfc, !UPT ;  /* 0x0001000029047892 */ /* 0x000fe4000f8efc3f */
[----:B------:R-:W-:Y:S02]  /*1600*/  ULOP3.LUT UR5, UR5, 0x10000, URZ, 0xfc, !UPT ;  /* 0x0001000005057892 */ /* 0x000fe4000f8efc3f */
[----:B------:R-:W-:Y:S02]  /*1610*/  ULEA UR6, UR39, UR4, 0xb ;  /* 0x0000000427067291 */ /* 0x000fe4000f8e583f */
[----:B------:R-:W-:-:S05]  /*1620*/  ULEA UR7, UR39, UR5, 0xa ;  /* 0x0000000527077291 */ /* 0x000fca000f8e503f */
[----:B------:R-:W-:Y:S02]  /*1630*/  UMOV UR8, UR6 ;  /* 0x0000000600087c82 */ /* 0x000fe40008000000 */
[----:B------:R-:W-:Y:S02]  /*1640*/  UMOV UR10, UR7 ;  /* 0x00000007000a7c82 */ /* 0x000fe40008000000 */
[----:B------:R-:W-:Y:S01]  /*1650*/  HGMMA.64x128x8.F32.TF32 R88, gdesc[UR8], RZ, !UPT, gsb0 ;  /* 0x05e00000085879f0 */ /* 0x000fe2000c0028ff */
[----:B------:R-:W-:Y:S01]  /*1660*/  UIADD3 UR8, UR6, 0x400, URZ ;  /* 0x0000040006087890 */ /* 0x000fe2000fffe03f */
[----:B------:R-:W-:Y:S01]  /*1670*/  UMOV UR9, 0x40000040 ;  /* 0x4000004000097882 */ /* 0x000fe20000000000 */
[----:B------:R-:W-:Y:S02]  /*1680*/  WARPGROUP.DEPBAR.LE gsb0, 0x0 ;  /* 0x00008000000079c5 */ /* 0x000fe40000010000 */
[----:B------:R-:W-:-:S07]  /*1690*/  WARPGROUP.ARRIVE ;  /* 0x00000000000079c5 */ /* 0x000fce0000000000 */
[----:B------:R-:W-:Y:S01]  /*16a0*/  HGMMA.64x128x8.F32.TF32 R24, gdesc[UR8], RZ, !UPT, gsb0 ;  /* 0x05e00000081879f0 */ /* 0x000fe2000c0028ff */
[----:B------:R-:W-:Y:S02]  /*16b0*/  UIADD3 UR8, UR6, 0x2, URZ ;  /* 0x0000000206087890 */ /* 0x000fe4000fffe03f */
[----:B------:R-:W-:Y:S01]  /*16c0*/  UIADD3 UR10, UR7, 0x2, URZ ;  /* 0x00000002070a7890 */ /* 0x000fe2000fffe03f */
[----:B------:R-:W-:Y:S01]  /*16d0*/  UMOV UR9, 0x40000040 ;  /* 0x4000004000097882 */ /* 0x000fe20000000000 */
[----:B------:R-:W-:Y:S01]  /*16e0*/  UMOV UR11, 0x40000040 ;  /* 0x40000040000b7882 */ /* 0x000fe20000000000 */
[----:B------:R-:W-:Y:S02]  /*16f0*/  WARPGROUP.DEPBAR.LE gsb0, 0x0 ;  /* 0x00008000000079c5 */ /* 0x000fe40000010000 */
[----:B------:R-:W-:-:S06]  /*1700*/  WARPGROUP.ARRIVE ;  /* 0x00000000000079c5 */ /* 0x000fcc0000000000 */
[----:B------:R-:W-:Y:S01]  /*1710*/  HGMMA.64x128x8.F32.TF32 R88, gdesc[UR8], R88, gsb0 ;  /* 0x05e00000085879f0 */ /* 0x000fe20008002858 */
[----:B------:R-:W-:Y:S01]  /*1720*/  UIADD3 UR8, UR6, 0x402, URZ ;  /* 0x0000040206087890 */ /* 0x000fe2000fffe03f */
[----:B------:R-:W-:Y:S01]  /*1730*/  UMOV UR9, 0x40000040 ;  /* 0x4000004000097882 */ /* 0x000fe20000000000 */
[----:B------:R-:W-:Y:S02]  /*1740*/  WARPGROUP.DEPBAR.LE gsb0, 0x0 ;  /* 0x00008000000079c5 */ /* 0x000fe40000010000 */
[----:B------:R-:W-:-:S07]  /*1750*/  WARPGROUP.ARRIVE ;  /* 0x00000000000079c5 */ /* 0x000fce0000000000 */
[----:B------:R-:W-:Y:S01]  /*1760*/  HGMMA.64x128x8.F32.TF32 R24, gdesc[UR8], R24, gsb0 ;  /* 0x05e00000081879f0 */ /* 0x000fe20008002818 */
        /* <DEDUP_REMOVED lines=23> */
[----:B------:R-:W-:Y:S03]  /*18e0*/  HGMMA.64x128x8.F32.TF32 R24, gdesc[UR8], R24, gsb0 ;  /* 0x05e00000081879f0 */ /* 0x000fe60008002818 */
[----:B------:R-:W-:Y:S02]  /*18f0*/  WARPGROUP.DEPBAR.LE gsb0, 0x0 ;  /* 0x00008000000079c5 */ /* 0x000fe40000010000 */
[----:B------:R-:W-:Y:S05]  /*1900*/  @!P1 BRA `(.L_x_22) ;  /* 0x0000000400749947 */ /* 0x000fea0003800000 */
[----:B------:R-:W-:Y:S02]  /*1910*/  UIADD3 UR6, UR39, 0x1, URZ ;  /* 0x0000000127067890 */ /* 0x000fe4000fffe03f */
[----:B------:R-:W-:Y:S02]  /*1920*/  IMAD.U32 R3, RZ, RZ, UR39 ;  /* 0x00000027ff037e24 */ /* 0x000fe4000f8e00ff */
[----:B------:R-:W-:-:S04]  /*1930*/  UISETP.NE.AND UP0, UPT, UR6, 0x4, UPT ;  /* 0x000000040600788c */ /* 0x000fc8000bf05270 */
[----:B------:R-:W-:Y:S02]  /*1940*/  USEL UR7, URZ, 0x1, UP0 ;  /* 0x000000013f077887 */ /* 0x000fe40008000000 */
[----:B------:R-:W-:Y:S02]  /*1950*/  USEL UR6, UR6, URZ, UP0 ;  /* 0x0000003f06067287 */ /* 0x000fe40008000000 */
[----:B------:R-:W-:-:S06]  /*1960*/  ULOP3.LUT UR7, UR38, UR7, URZ, 0x3c, !UPT ;  /* 0x0000000726077292 */ /* 0x000fcc000f8e3c3f */
[----:B------:R-:W-:-:S07]  /*1970*/  IMAD.U32 R7, RZ, RZ, UR7 ;  /* 0x00000007ff077e24 */ /* 0x000fce000f8e00ff */
.L_x_29:
[----:B------:R-:W-:Y:S05]  /*1980*/  @!P0 BRA `(.L_x_23) ;  /* 0x0000000000048947 */ /* 0x000fea0003800000 */
[----:B------:R-:W-:Y:S01]  /*1990*/  BPT.TRAP 0x1 ;  /* 0x000000040000795c */ /* 0x000fe20000300000 */
.L_x_23:
[----:B------:R-:W3:Y:S01]  /*19a0*/  S2UR UR8, SR_CgaCtaId ;  /* 0x00000000000879c3 */ /* 0x000ee20000008800 */
[----:B------:R-:W-:Y:S01]  /*19b0*/  UMOV UR7, 0x400 ;  /* 0x0000040000077882 */ /* 0x000fe20000000000 */
[----:B01----:R-:W-:Y:S01]  /*19c0*/  IMAD.U32 R5, RZ, RZ, UR6 ;  /* 0x00000006ff057e24 */ /* 0x003fe2000f8e00ff */
[----:B------:R-:W-:Y:S01]  /*19d0*/  SHF.L.U32 R4, R7, 0x1f, RZ ;  /* 0x0000001f07047819 */ /* 0x000fe200000006ff */
[----:B---3--:R-:W-:-:S06]  /*19e0*/  ULEA UR7, UR8, UR7, 0x18 ;  /* 0x0000000708077291 */ /* 0x008fcc000f8ec03f */
[----:B------:R-:W-:-:S04]  /*19f0*/  IMAD.U32 R6, RZ, RZ, UR7 ;  /* 0x00000007ff067e24 */ /* 0x000fc8000f8e00ff */
[----:B------:R-:W-:-:S04]  /*1a00*/  IMAD R5, R5, 0x8, R6 ;  /* 0x0000000805057824 */ /* 0x000fc800078e0206 */
[----:B------:R0:W1:Y:S01]  /*1a10*/  SYNCS.PHASECHK.TRANS64.TRYWAIT P1, [R5+URZ], R4 ;  /* 0x00000004050075a7 */ /* 0x000062000802017f */
[----:B------:R-:W-:Y:S05]  /*1a20*/  @!P0 BRA `(.L_x_24) ;  /* 0x0000000000048947 */ /* 0x000fea0003800000 */
[----:B------:R-:W-:Y:S01]  /*1a30*/  BPT.TRAP 0x1 ;  /* 0x000000040000795c */ /* 0x000fe20000300000 */
.L_x_24:
[----:B-1----:R-:W-:Y:S05]  /*1a40*/  @P1 BRA `(.L_x_25) ;  /* 0x0000000000081947 */ /* 0x002fea0003800000 */
[----:B------:R-:W1:Y:S02]  /*1a50*/  SYNCS.PHASECHK.TRANS64.TRYWAIT P1, [R5+URZ], R4 ;  /* 0x00000004050075a7 */ /* 0x000e64000802017f */
[----:B-1----:R-:W-:Y:S05]  /*1a60*/  @!P1 BRA `(.L_x_26) ;  /* 0x000000a400a89947 */ /* 0x002fea0003800000 */
.L_x_25:
[----:B------:R-:W-:Y:S01]  /*1a70*/  ULEA UR7, UR6, UR4, 0xb ;  /* 0x0000000406077291 */ /* 0x000fe2000f8e583f */
[----:B------:R-:W-:Y:S01]  /*1a80*/  WARPGROUP.ARRIVE ;  /* 0x00000000000079c5 */ /* 0x000fe20000000000 */
[----:B------:R-:W-:Y:S01]  /*1a90*/  ULEA UR12, UR6, UR5, 0xa ;  /* 0x00000005060c7291 */ /* 0x000fe2000f8e503f */
[----:B------:R-:W-:Y:S01]  /*1aa0*/  UMOV UR9, 0x40000040 ;  /* 0x4000004000097882 */ /* 0x000fe20000000000 */
[----:B------:R-:W-:-:S03]  /*1ab0*/  UMOV UR11, 0x40000040 ;  /* 0x40000040000b7882 */ /* 0x000fc60000000000 */
[----:B------:R-:W-:Y:S02]  /*1ac0*/  UMOV UR8, UR7 ;  /* 0x0000000700087c82 */ /* 0x000fe40008000000 */
[----:B------:R-:W-:Y:S02]  /*1ad0*/  UMOV UR10, UR12 ;  /* 0x0000000c000a7c82 */ /* 0x000fe40008000000 */
        /* <DEDUP_REMOVED lines=44> */
[----:B------:R-:W-:Y:S01]  /*1da0*/  BPT.TRAP 0x1 ;  /* 0x000000040000795c */ /* 0x000fe20000300000 */
.L_x_27:
[----:B------:R-:W-:-:S13]  /*1db0*/  ISETP.NE.AND P1, PT, R22, RZ, PT ;  /* 0x000000ff1600720c */ /* 0x000fda0003f25270 */
[----:B01----:R-:W-:-:S04]  /*1dc0*/  @P1 IMAD R4, R3, 0x8, R6 ;  /* 0x0000000803041824 */ /* 0x003fc800078e0206 */
[----:B------:R-:W-:-:S05]  /*1dd0*/  @P1 VIADD R5, R4, 0x20 ;  /* 0x0000002004051836 */ /* 0x000fca0000000000 */
[----:B------:R-:W-:-:S04]  /*1de0*/  @P1 PRMT R5, R152, 0x654, R5 ;  /* 0x0000065498051816 */ /* 0x000fc80000000005 */
[----:B------:R0:W-:Y:S01]  /*1df0*/  @P1 SYNCS.ARRIVE.TRANS64.RED.A1T0 RZ, [R5+URZ], RZ ;  /* 0x000000ff05ff19a7 */ /* 0x0001e2000810043f */
[----:B------:R-:W-:-:S13]  /*1e00*/  ISETP.GT.U32.AND P1, PT, R19, 0x1, PT ;  /* 0x000000011300780c */ /* 0x000fda0003f24070 */
[----:B0-----:R-:W-:Y:S05]  /*1e10*/  @P1 BRA `(.L_x_28) ;  /* 0x0000000000041947 */ /* 0x001fea0003800000 */
[----:B------:R-:W-:Y:S01]  /*1e20*/  BPT.TRAP 0x1 ;  /* 0x000000040000795c */ /* 0x000fe20000300000 */
.L_x_28:
[----:B------:R-:W-:Y:S01]  /*1e30*/  UIADD3 UR6, UR6, 0x1, URZ ;  /* 0x0000000106067890 */ /* 0x000fe2000fffe03f */
[C---:B------:R-:W-:Y:S01]  /*1e40*/  ISETP.GT.AND P2, PT, R0.reuse, 0x1, PT ;  /* 0x000000010000780c */ /* 0x040fe20003f44270 */
[----:B------:R-:W-:Y:S02]  /*1e50*/  VIADD R3, R3, 0x1 ;  /* 0x0000000103037836 */ /* 0x000fe40000000000 */
[----:B------:R-:W-:Y:S01]  /*1e60*/  UISETP.NE.AND UP0, UPT, UR6, 0x4, UPT ;  /* 0x000000040600788c */ /* 0x000fe2000bf05270 */
[----:B------:R-:W-:Y:S02]  /*1e70*/  VIADD R0, R0, 0xffffffff ;  /* 0xffffffff00007836 */ /* 0x000fe40000000000 */
[C---:B------:R-:W-:Y:S01]  /*1e80*/  ISETP.NE.AND P1, PT, R3.reuse, 0x4, PT ;  /* 0x000000040300780c */ /* 0x040fe20003f25270 */
[----:B------:R-:W-:Y:S02]  /*1e90*/  USEL UR7, URZ, 0x1, UP0 ;  /* 0x000000013f077887 */ /* 0x000fe40008000000 */
[----:B------:R-:W-:Y:S01]  /*1ea0*/  USEL UR6, UR6, URZ, UP0 ;  /* 0x0000003f06067287 */ /* 0x000fe20008000000 */
[----:B------:R-:W-:-:S03]  /*1eb0*/  SEL R3, R3, RZ, P1 ;  /* 0x000000ff03037207 */ /* 0x000fc60000800000 */
[----:B------:R-:W-:Y:S01]  /*1ec0*/  LOP3.LUT R7, R7, UR7, RZ, 0x3c, !PT ;  /* 0x0000000707077c12 */ /* 0x000fe2000f8e3cff */
[----:B------:R-:W-:Y:S07]  /*1ed0*/  @P2 BRA `(.L_x_29) ;  /* 0xfffffff800a82947 */ /* 0x000fee000383ffff */
.L_x_22:
[----:B------:R-:W3:Y:S02]  /*1ee0*/  LDC R0, c[0x0][0x28c] ;  /* 0x0000a300ff007b82 */ /* 0x000ee40000000800 */
[----:B---3--:R-:W-:-:S13]  /*1ef0*/  ISETP.GE.AND P1, PT, R0, 0x1, PT ;  /* 0x000000010000780c */ /* 0x008fda0003f26270 */
[----:B------:R-:W-:Y:S05]  /*1f00*/  @!P1 BRA `(.L_x_30) ;  /* 0x0000000000409947 */ /* 0x000fea0003800000 */
[----:B------:R-:W-:Y:S05]  /*1f10*/  @!P0 BRA `(.L_x_31) ;  /* 0x0000000000048947 */ /* 0x000fea0003800000 */
[----:B------:R-:W-:Y:S01]  /*1f20*/  BPT.TRAP 0x1 ;  /* 0x000000040000795c */ /* 0x000fe20000300000 */
.L_x_31:
[----:B------:R-:W-:Y:S01]  /*1f30*/  ISETP.NE.AND P0, PT, R22, RZ, PT ;  /* 0x000000ff1600720c */ /* 0x000fe20003f05270 */
[----:B------:R-:W-:-:S12]  /*1f40*/  UISETP.LT.AND UP1, UPT, UR40, 0x1, UPT ;  /* 0x000000012800788c */ /* 0x000fd8000bf21270 */
[----:B------:R-:W-:-:S05]  /*1f50*/  VOTEU.ANY UP0, P0 ;  /* 0x00000000003f7886 */ /* 0x000fca0000000100 */
[----:B------:R-:W-:-:S04]  /*1f60*/  @UP0 USEL UR4, UR40, 0x1, UP1 ;  /* 0x0000000128040887 */ /* 0x000fc80008800000 */
[----:B------:R-:W-:-:S06]  /*1f70*/  @UP0 UIADD3 UR4, UR39, UR40, -UR4 ;  /* 0x0000002827040290 */ /* 0x000fcc000fffe804 */
[----:B------:R-:W-:-:S04]  /*1f80*/  IMAD.U32 R0, RZ, RZ, UR4 ;  /* 0x00000004ff007e24 */ /* 0x000fc8000f8e00ff */
[----:B------:R-:W-:-:S05]  /*1f90*/  @P0 IMAD.SHL.U32 R0, R0, 0x8, RZ ;  /* 0x0000000800000824 */ /* 0x000fca00078e00ff */
[----:B------:R-:W-:-:S04]  /*1fa0*/  @P0 LOP3.LUT R0, R0, 0x18, RZ, 0xc0, !PT ;  /* 0x0000001800000812 */ /* 0x000fc800078ec0ff */
[----:B------:R-:W-:-:S04]  /*1fb0*/  @P0 IADD3 R3, R6, 0x20, R0 ;  /* 0x0000002006030810 */ /* 0x000fc80007ffe000 */
[----:B------:R-:W-:-:S04]  /*1fc0*/  @P0 PRMT R3, R152, 0x654, R3 ;  /* 0x0000065498030816 */ /* 0x000fc80000000003 */
[----:B------:R3:W-:Y:S01]  /*1fd0*/  @P0 SYNCS.ARRIVE.TRANS64.RED.A1T0 RZ, [R3+URZ], RZ ;  /* 0x000000ff03ff09a7 */ /* 0x0007e2000810043f */
[----:B------:R-:W-:-:S13]  /*1fe0*/  ISETP.GT.U32.AND P0, PT, R19, 0x1, PT ;  /* 0x000000011300780c */ /* 0x000fda0003f04070 */
[----:B---3--:R-:W-:Y:S05]  /*1ff0*/  @P0 BRA `(.L_x_30) ;  /* 0x0000000000040947 */ /* 0x008fea0003800000 */
[----:B------:R-:W-:Y:S01]  /*2000*/  BPT.TRAP 0x1 ;  /* 0x000000040000795c */ /* 0x000fe20000300000 */
.L_x_30:
[----:B------:R-:W3:Y:S01]  /*2010*/  LDC R6, c[0x0][0x288] ;  /* 0x0000a200ff067b82 */ /* 0x000ee20000000800 */
[--C-:B------:R-:W-:Y:S01]  /*2020*/  SHF.R.U32.HI R0, RZ, 0x2, R18.reuse ;  /* 0x00000002ff007819 */ /* 0x100fe20000011612 */
[----:B------:R-:W-:Y:S01]  /*2030*/  UIADD3 UR39, UR40, UR39, URZ ;  /* 0x0000002728277290 */ /* 0x000fe2000fffe03f */
[----:B01----:R-:W-:Y:S01]  /*2040*/  SHF.R.U32.HI R5, RZ, 0x7, R18 ;  /* 0x00000007ff057819 */ /* 0x003fe20000011612 */
[----:B------:R-:W-:Y:S01]  /*2050*/  IMAD.SHL.U32 R13, R154, 0x80, RZ ;  /* 0x000000809a0d7824 */ /* 0x000fe200078e00ff */
[----:B------:R-:W-:Y:S01]  /*2060*/  LOP3.LUT R3, R0, 0x7, RZ, 0xc0, !PT ;  /* 0x0000000700037812 */ /* 0x000fe200078ec0ff */
[----:B------:R-:W-:Y:S01]  /*2070*/  USHF.R.U32.HI UR4, URZ, 0x2, UR39 ;  /* 0x000000023f047899 */ /* 0x000fe20008011627 */
[----:B------:R-:W-:Y:S01]  /*2080*/  LOP3.LUT R4, R18, 0x60, RZ, 0xc0, !PT ;  /* 0x0000006012047812 */ /* 0x000fe200078ec0ff */
[----:B------:R-:W-:Y:S01]  /*2090*/  ULDC UR8, c[0x0][0x284] ;  /* 0x0000a10000087ab9 */ /* 0x000fe20000000800 */
[----:B------:R-:W-:Y:S01]  /*20a0*/  LOP3.LUT R0, R5, 0x1, RZ, 0xc0, !PT ;  /* 0x0000000105007812 */ /* 0x000fe200078ec0ff */
[----:B------:R-:W-:Y:S01]  /*20b0*/  ULOP3.LUT UR4, UR4, 0x1, URZ, 0xc0, !UPT ;  /* 0x0000000104047892 */ /* 0x000fe2000f8ec03f */
[----:B------:R-:W-:Y:S01]  /*20c0*/  SHF.R.U32.HI R10, RZ, 0x1, R4 ;  /* 0x00000001ff0a7819 */ /* 0x000fe20000011604 */
[----:B------:R-:W-:Y:S01]  /*20d0*/  UISETP.GT.U32.AND UP1, UPT, UR39, 0x3, UPT ;  /* 0x000000032700788c */ /* 0x000fe2000bf24070 */
[----:B------:R-:W-:Y:S01]  /*20e0*/  SHF.R.S32.HI R21, RZ, 0x1f, R23 ;  /* 0x0000001fff157819 */ /* 0x000fe20000011417 */
[----:B------:R-:W-:Y:S01]  /*20f0*/  IMAD.SHL.U32 R4, R0, 0x40, RZ ;  /* 0x0000004000047824 */ /* 0x000fe200078e00ff */
[--C-:B------:R-:W-:Y:S01]  /*2100*/  IADD3 R5, RZ, -R10, -R3.reuse ;  /* 0x8000000aff057210 */ /* 0x100fe20007ffe803 */
[----:B------:R-:W-:Y:S01]  /*2110*/  UISETP.NE.U32.AND UP0, UPT, UR4, 0x1, UPT ;  /* 0x000000010400788c */ /* 0x000fe2000bf05070 */
[----:B------:R-:W-:Y:S01]  /*2120*/  IMAD.WIDE R8, R153, 0x100, RZ ;  /* 0x0000010099087825 */ /* 0x000fe200078e02ff */
[----:B------:R-:W-:Y:S01]  /*2130*/  ULDC.64 UR6, c[0x0][0x5d0] ;  /* 0x0001740000067ab9 */ /* 0x000fe20000000a00 */
[----:B--2---:R-:W-:Y:S01]  /*2140*/  LOP3.LUT R157, R4, 0x40, R3, 0xe2, !PT ;  /* 0x00000040049d7812 */ /* 0x004fe200078ee203 */
[----:B------:R-:W-:Y:S01]  /*2150*/  UISETP.LT.U32.AND UP1, UPT, UR40, 0x4, UP1 ;  /* 0x000000042800788c */ /* 0x000fe20008f21070 */
[----:B------:R-:W-:Y:S01]  /*2160*/  LOP3.LUT R3, R18, 0x3, RZ, 0xc0, !PT ;  /* 0x0000000312037812 */ /* 0x000fe200078ec0ff */
[----:B------:R-:W-:Y:S01]  /*2170*/  UISETP.GT.U32.AND UP0, UPT, UR40, 0x3, !UP0 ;  /* 0x000000032800788c */ /* 0x000fe2000c704070 */
[----:B------:R-:W-:Y:S01]  /*2180*/  IMAD R4, R21, UR6, RZ ;  /* 0x0000000615047c24 */ /* 0x000fe2000f8e02ff */
[----:B---3--:R-:W-:Y:S01]  /*2190*/  ISETP.GE.AND P0, PT, R13, R6, PT ;  /* 0x000000060d00720c */ /* 0x008fe20003f06270 */
[----:B------:R-:W-:Y:S01]  /*21a0*/  IMAD R0, R0, -0x40, R5 ;  /* 0xffffffc000007824 */ /* 0x000fe200078e0205 */
[----:B------:R-:W-:Y:S01]  /*21b0*/  USEL UR5, URZ, 0x1, !UP1 ;  /* 0x000000013f057887 */ /* 0x000fe2000c800000 */
[----:B------:R-:W-:Y:S01]  /*21c0*/  IMAD R12, R3, -0x2, R6 ;  /* 0xfffffffe030c7824 */ /* 0x000fe200078e0206 */
[----:B------:R-:W-:Y:S01]  /*21d0*/  USEL UR4, URZ, 0x1, !UP0 ;  /* 0x000000013f047887 */ /* 0x000fe2000c000000 */
[----:B------:R-:W-:Y:S01]  /*21e0*/  IMAD.SHL.U32 R3, R153, 0x100, RZ ;  /* 0x0000010099037824 */ /* 0x000fe200078e00ff */
[----:B------:R-:W-:Y:S01]  /*21f0*/  ULOP3.LUT UR39, UR39, 0x3, URZ, 0xc0, !UPT ;  /* 0x0000000327277892 */ /* 0x000fe2000f8ec03f */
[----:B------:R-:W-:Y:S01]  /*2200*/  IMAD.SHL.U32 R6, R18, 0x2, RZ ;  /* 0x0000000212067824 */ /* 0x000fe200078e00ff */
[----:B------:R-:W-:Y:S01]  /*2210*/  ULOP3.LUT UR38, UR4, UR38, UR5, 0x96, !UPT ;  /* 0x0000002604267292 */ /* 0x000fe2000f8e9605 */
[----:B------:R-:W-:Y:S01]  /*2220*/  IMAD R11, R23, UR7, R4 ;  /* 0x00000007170b7c24 */ /* 0x000fe2000f8e0204 */
[----:B------:R-:W-:Y:S01]  /*2230*/  ISETP.GE.OR P0, PT, R3, UR8, P0 ;  /* 0x0000000803007c0c */ /* 0x000fe20008706670 */
[----:B------:R-:W-:Y:S01]  /*2240*/  IMAD.MOV.U32 R153, RZ, RZ, -0x1 ;  /* 0xffffffffff997424 */ /* 0x000fe200078e00ff */
[----:B------:R-:W-:-:S02]  /*2250*/  LOP3.LUT R6, R13, 0x6, R6, 0xf8, !PT ;  /* 0x000000060d067812 */ /* 0x000fc400078ef806 */
[----:B------:R-:W-:Y:S01]  /*2260*/  IADD3 R3, -R3, UR8, R0 ;  /* 0x0000000803037c10 */ /* 0x000fe2000fffe100 */
[----:B------:R-:W-:Y:S01]  /*2270*/  IMAD.IADD R0, R12, 0x1, -R13 ;  /* 0x000000010c007824 */ /* 0x000fe200078e0a0d */
[----:B------:R-:W-:Y:S02]  /*2280*/  SHF.R.S32.HI R7, RZ, 0x1f, R6 ;  /* 0x0000001fff077819 */ /* 0x000fe40000011406 */
[----:B------:R-:W-:Y:S01]  /*2290*/  LOP3.LUT R157, R8, R157, R10, 0xfe, !PT ;  /* 0x0000009d089d7212 */ /* 0x000fe200078efe0a */
[----:B------:R-:W-:-:S04]  /*22a0*/  IMAD.WIDE.U32 R4, R23, UR6, R6 ;  /* 0x0000000617047c25 */ /* 0x000fc8000f8e0006 */
[----:B------:R-:W-:Y:S02]  /*22b0*/  IMAD.IADD R11, R5, 0x1, R11 ;  /* 0x00000001050b7824 */ /* 0x000fe400078e020b */
[----:B------:R-:W-:Y:S01]  /*22c0*/  IMAD.MOV.U32 R10, RZ, RZ, R4 ;  /* 0x000000ffff0a7224 */ /* 0x000fe200078e0004 */
[----:B------:R-:W-:Y:S06]  /*22d0*/  @P0 BRA `(.L_x_32) ;  /* 0x0000008000600947 */ /* 0x000fec0003800000 */
[----:B------:R-:W0:Y:S01]  /*22e0*/  LDC.64 R4, c[0x0][0x5c8] ;  /* 0x00017200ff047b82 */ /* 0x000e220000000a00 */
[----:B-----5:R-:W-:Y:S01]  /*22f0*/  FSETP.NEU.AND P0, PT, R156, RZ, PT ;  /* 0x000000ff9c00720b */ /* 0x020fe20003f0d000 */
[----:B------:R-:W-:Y:S01]  /*2300*/  BSSY B0, `(.L_x_32) ;  /* 0x0000815000007945 */ /* 0x000fe20003800000 */
[----:B------:R-:W-:-:S04]  /*2310*/  ISETP.GT.AND P3, PT, R3, RZ, PT ;  /* 0x000000ff0300720c */ /* 0x000fc80003f64270 */
[----:B------:R-:W-:Y:S01]  /*2320*/  ISETP.GT.AND P2, PT, R0, RZ, P3 ;  /* 0x000000ff0000720c */ /* 0x000fe20001f44270 */
[-C--:B0-----:R-:W-:Y:S02]  /*2330*/  IMAD R12, R9, R4.reuse, RZ ;  /* 0x00000004090c7224 */ /* 0x081fe400078e02ff */
[----:B------:R-:W-:-:S04]  /*2340*/  IMAD.WIDE.U32 R170, R157, R4, R10 ;  /* 0x000000049daa7225 */ /* 0x000fc800078e000a */
[----:B------:R-:W-:-:S04]  /*2350*/  IMAD R11, R157, R5, R12 ;  /* 0x000000059d0b7224 */ /* 0x000fc800078e020c */
[----:B------:R-:W-:Y:S01]  /*2360*/  IMAD.IADD R173, R171, 0x1, R11 ;  /* 0x00000001abad7824 */ /* 0x000fe200078e020b */
[----:B------:R-:W-:Y:S06]  /*2370*/  @!P0 BRA `(.L_x_33) ;  /* 0x0000005c00108947 */ /* 0x000fec0003800000 */
[----:B------:R-:W0:Y:S01]  /*2380*/  LDC.64 R12, c[0x0][0x5b8] ;  /* 0x00016e00ff0c7b82 */ /* 0x000e220000000a00 */
[----:B------:R-:W-:-:S07]  /*2390*/  ULDC.64 UR4, c[0x0][0x5c0] ;  /* 0x0001700000047ab9 */ /* 0x000fce0000000a00 */
[----:B------:R-:W1:Y:S08]  /*23a0*/  LDC.64 R14, c[0x0][0x5b0] ;  /* 0x00016c00ff0e7b82 */ /* 0x000e700000000a00 */
[----:B------:R-:W2:Y:S01]  /*23b0*/  LDC.64 R10, c[0x0][0x5a8] ;  /* 0x00016a00ff0a7b82 */ /* 0x000ea20000000a00 */
[----:B0-----:R-:W-:-:S04]  /*23c0*/  IMAD R20, R21, R12, RZ ;  /* 0x0000000c15147224 */ /* 0x001fc800078e02ff */
[C---:B------:R-:W-:Y:S02]  /*23d0*/  IMAD R13, R23.reuse, R13, R20 ;  /* 0x0000000d170d7224 */ /* 0x040fe400078e0214 */
[----:B------:R-:W-:-:S04]  /*23e0*/  IMAD.WIDE.U32 R20, R23, R12, R6 ;  /* 0x0000000c17147225 */ /* 0x000fc800078e0006 */
[-C--:B-1----:R-:W-:Y:S02]  /*23f0*/  IMAD R154, R9, R14.reuse, RZ ;  /* 0x0000000e099a7224 */ /* 0x082fe400078e02ff */
[----:B------:R-:W-:Y:S02]  /*2400*/  IMAD.IADD R159, R21, 0x1, R13 ;  /* 0x00000001159f7824 */ /* 0x000fe400078e020d */
[----:B------:R-:W-:Y:S02]  /*2410*/  IMAD.MOV.U32 R158, RZ, RZ, R20 ;  /* 0x000000ffff9e7224 */ /* 0x000fe400078e0014 */
[C---:B------:R-:W-:Y:S02]  /*2420*/  IMAD R171, R157.reuse, R15, R154 ;  /* 0x0000000f9dab7224 */ /* 0x040fe400078e029a */
[----:B------:R-:W-:-:S04]  /*2430*/  IMAD.WIDE.U32 R160, R157, R14, R158 ;  /* 0x0000000e9da07225 */ /* 0x000fc800078e009e */
[----:B------:R-:W-:Y:S01]  /*2440*/  IMAD.IADD R154, R161, 0x1, R171 ;  /* 0x00000001a19a7824 */ /* 0x000fe200078e02ab */
[----:B--2---:R-:W-:-:S04]  /*2450*/  LEA R162, P0, R160, R10, 0x2 ;  /* 0x0000000aa0a27211 */ /* 0x004fc800078010ff */
[----:B------:R-:W-:-:S05]  /*2460*/  LEA.HI.X R163, R160, R11, R154, 0x2, P0 ;  /* 0x0000000ba0a37211 */ /* 0x000fca00000f149a */
[----:B------:R0:W2:Y:S01]  /*2470*/  @P2 LDG.E.LTC128B R154, desc[UR36][R162.64] ;  /* 0x00000024a29a2981 */ /* 0x0000a2000c1e1920 */
[----:B------:R-:W-:Y:S01]  /*2480*/  LEA R160, P0, R170, UR4, 0x2 ;  /* 0x00000004aaa07c11 */ /* 0x000fe2000f8010ff */
[----:B------:R-:W-:Y:S01]  /*2490*/  IMAD.WIDE.U32 R164, R157, R14, R6 ;  /* 0x0000000e9da47225 */ /* 0x000fe200078e0006 */
[----:B------:R-:W-:Y:S01]  /*24a0*/  ISETP.GT.AND P1, PT, R0, 0x1, P3 ;  /* 0x000000010000780c */ /* 0x000fe20001f24270 */
[----:B------:R-:W-:Y:S02]  /*24b0*/  BSSY B1, `(.L_x_34) ;  /* 0x0000011000017945 */ /* 0x000fe40003800000 */
[----:B------:R-:W-:Y:S02]  /*24c0*/  IMAD.IADD R165, R171, 0x1, R165 ;  /* 0x00000001aba57824 */ /* 0x000fe400078e02a5 */
[----:B------:R-:W-:Y:S01]  /*24d0*/  IMAD.WIDE.U32 R166, R23, R12, R164 ;  /* 0x0000000c17a67225 */ /* 0x000fe200078e00a4 */
[----:B0-----:R-:W-:-:S03]  /*24e0*/  SHF.L.U64.HI R163, R14, 0x3, R15 ;  /* 0x000000030ea37819 */ /* 0x001fc6000001020f */
[----:B------:R-:W-:Y:S01]  /*24f0*/  IMAD.SHL.U32 R162, R14, 0x8, RZ ;  /* 0x000000080ea27824 */ /* 0x000fe200078e00ff */
[----:B--2---:R-:W-:-:S05]  /*2500*/  LOP3.LUT R161, R154, 0xffffe000, RZ, 0xc0, !PT ;  /* 0xffffe0009aa17812 */ /* 0x004fca00078ec0ff */
[----:B------:R-:W-:Y:S01]  /*2510*/  FMUL R169, R161, R156 ;  /* 0x0000009ca1a97220 */ /* 0x000fe20000400000 */
[----:B------:R-:W-:Y:S01]  /*2520*/  LEA.HI.X R161, R170, UR5, R173, 0x2, P0 ;  /* 0x00000005aaa17c11 */ /* 0x000fe200080f14ad */
[----:B------:R-:W-:Y:S01]  /*2530*/  IMAD.WIDE.U32 R172, R157, R14, R162 ;  /* 0x0000000e9dac7225 */ /* 0x000fe200078e00a2 */
[----:B------:R-:W-:-:S03]  /*2540*/  LEA R164, P0, R166, R10, 0x2 ;  /* 0x0000000aa6a47211 */ /* 0x000fc600078010ff */
[----:B------:R-:W-:Y:S01]  /*2550*/  FFMA R169, R88, R155, R169 ;  /* 0x0000009b58a97223 */ /* 0x000fe200000000a9 */
[----:B------:R-:W-:-:S04]  /*2560*/  IMAD.IADD R88, R13, 0x1, R167 ;  /* 0x000000010d587824 */ /* 0x000fc800078e02a7 */
[----:B------:R-:W-:Y:S02]  /*2570*/  F2FP.TF32.F32.PACK_B R169, R169 ;  /* 0x000000a9ffa9723e */ /* 0x000fe400024050ff */
[----:B------:R-:W-:-:S03]  /*2580*/  LEA.HI.X R165, R166, R11, R88, 0x2, P0 ;  /* 0x0000000ba6a57211 */ /* 0x000fc600000f1458 */
[----:B------:R0:W-:Y:S01]  /*2590*/  @P2 STG.E desc[UR36][R160.64], R169 ;  /* 0x000000a9a0002986 */ /* 0x0001e2000c101924 */
[----:B------:R-:W-:Y:S05]  /*25a0*/  @!P1 BRA `(.L_x_35) ;  /* 0x0000000000049947 */ /* 0x000fea0003800000 */
[----:B------:R1:W5:Y:S02]  /*25b0*/  LDG.E.LTC128B R154, desc[UR36][R164.64+0x4] ;  /* 0x00000424a49a7981 */ /* 0x000364000c1e1920 */
.L_x_35:
[----:B------:R-:W-:Y:S05]  /*25c0*/  BSYNC B1 ;  /* 0x0000000000017941 */ /* 0x000fea0003800000 */
.L_x_34:
[----:B-----5:R-:W-:Y:S01]  /*25d0*/  LOP3.LUT R167, R154, 0xffffe000, RZ, 0xc0, !PT ;  /* 0xffffe0009aa77812 */ /* 0x020fe200078ec0ff */
[----:B------:R-:W-:Y:S01]  /*25e0*/  IMAD.IADD R171, R171, 0x1, R173 ;  /* 0x00000001abab7824 */ /* 0x000fe200078e02ad */
[----:B------:R-:W-:Y:S02]  /*25f0*/  ISETP.GT.AND P0, PT, R3, 0x8, PT ;  /* 0x000000080300780c */ /* 0x000fe40003f04270 */
[----:B------:R-:W-:Y:S01]  /*2600*/  IADD3 R166, P4, R20, R172, RZ ;  /* 0x000000ac14a67210 */ /* 0x000fe20007f9e0ff */
[----:B------:R-:W-:Y:S01]  /*2610*/  FMUL R88, R167, R156 ;  /* 0x0000009ca7587220 */ /* 0x000fe20000400000 */
[----:B------:R-:W-:-:S03]  /*2620*/  ISETP.GT.AND P2, PT, R0, RZ, P0 ;  /* 0x000000ff0000720c */ /* 0x000fc60000744270 */
[----:B------:R-:W-:Y:S01]  /*2630*/  FFMA R175, R89, R155, R88 ;  /* 0x0000009b59af7223 */ /* 0x000fe20000000058 */
[----:B------:R-:W-:Y:S01]  /*2640*/  IMAD.X R167, R171, 0x1, R159, P4 ;  /* 0x00000001aba77824 */ /* 0x000fe200020e069f */
[----:B------:R-:W-:-:S03]  /*2650*/  LEA R88, P4, R166, R10, 0x2 ;  /* 0x0000000aa6587211 */ /* 0x000fc600078810ff */
[----:B------:R-:W-:Y:S02]  /*2660*/  F2FP.TF32.F32.PACK_B R175, R175 ;  /* 0x000000afffaf723e */ /* 0x000fe400024050ff */
[----:B------:R-:W-:-:S03]  /*2670*/  LEA.HI.X R89, R166, R11, R167, 0x2, P4 ;  /* 0x0000000ba6597211 */ /* 0x000fc600020f14a7 */
[----:B------:R2:W-:Y:S04]  /*2680*/  @P1 STG.E desc[UR36][R160.64+0x4], R175 ;  /* 0x000004afa0001986 */ /* 0x0005e8000c101924 */
[----:B------:R3:W0:Y:S01]  /*2690*/  @P2 LDG.E.LTC128B R154, desc[UR36][R88.64] ;  /* 0x00000024589a2981 */ /* 0x000622000c1e1920 */
[----:B------:R-:W-:Y:S01]  /*26a0*/  IMAD.SHL.U32 R167, R4, 0x20, RZ ;  /* 0x0000002004a77824 */ /* 0x000fe200078e00ff */
[----:B------:R-:W-:Y:S01]  /*26b0*/  IADD3 R172, P1, R6, R172, RZ ;  /* 0x000000ac06ac7210 */ /* 0x000fe20007f3e0ff */
[----:B------:R-:W-:Y:S03]  /*26c0*/  BSSY B1, `(.L_x_36) ;  /* 0x0000011000017945 */ /* 0x000fe60003800000 */
[----:B------:R-:W-:Y:S01]  /*26d0*/  IADD3 R170, P4, R167, R160, RZ ;  /* 0x000000a0a7aa7210 */ /* 0x000fe20007f9e0ff */
[----:B------:R-:W-:Y:S01]  /*26e0*/  IMAD.X R173, R7, 0x1, R171, P1 ;  /* 0x0000000107ad7824 */ /* 0x000fe200008e06ab */
[----:B------:R-:W-:Y:S01]  /*26f0*/  ISETP.GT.AND P1, PT, R0, 0x1, P0 ;  /* 0x000000010000780c */ /* 0x000fe20000724270 */
[----:B------:R-:W-:-:S03]  /*2700*/  IMAD.WIDE.U32 R172, R23, R12, R172 ;  /* 0x0000000c17ac7225 */ /* 0x000fc600078e00ac */
[----:B---3--:R-:W-:Y:S02]  /*2710*/  LEA R88, P5, R172, R10, 0x2 ;  /* 0x0000000aac587211 */ /* 0x008fe400078a10ff */
[----:B0-----:R-:W-:-:S05]  /*2720*/  LOP3.LUT R169, R154, 0xffffe000, RZ, 0xc0, !PT ;  /* 0xffffe0009aa97812 */ /* 0x001fca00078ec0ff */
[----:B------:R-:W-:-:S04]  /*2730*/  FMUL R169, R169, R156 ;  /* 0x0000009ca9a97220 */ /* 0x000fc80000400000 */
[----:B------:R-:W-:Y:S01]  /*2740*/  FFMA R177, R90, R155, R169 ;  /* 0x0000009b5ab17223 */ /* 0x000fe200000000a9 */
[----:B------:R-:W-:Y:S01]  /*2750*/  SHF.L.U64.HI R169, R4, 0x5, R5 ;  /* 0x0000000504a97819 */ /* 0x000fe20000010205 */
[----:B------:R-:W-:-:S03]  /*2760*/  IMAD.IADD R90, R13, 0x1, R173 ;  /* 0x000000010d5a7824 */ /* 0x000fc600078e02ad */
[----:B------:R-:W-:Y:S01]  /*2770*/  F2FP.TF32.F32.PACK_B R177, R177 ;  /* 0x000000b1ffb1723e */ /* 0x000fe200024050ff */
[----:B------:R-:W-:Y:S01]  /*2780*/  IMAD.X R171, R169, 0x1, R161, P4 ;  /* 0x00000001a9ab7824 */ /* 0x000fe200020e06a1 */
[----:B------:R-:W-:-:S04]  /*2790*/  LEA.HI.X R89, R172, R11, R90, 0x2, P5 ;  /* 0x0000000bac597211 */ /* 0x000fc800028f145a */
[----:B------:R2:W-:Y:S01]  /*27a0*/  @P2 STG.E desc[UR36][R170.64], R177 ;  /* 0x000000b1aa002986 */ /* 0x0005e2000c101924 */
[----:B------:R-:W-:Y:S05]  /*27b0*/  @!P1 BRA `(.L_x_37) ;  /* 0x0000000000049947 */ /* 0x000fea0003800000 */
[----:B------:R0:W5:Y:S02]  /*27c0*/  LDG.E.LTC128B R154, desc[UR36][R88.64+0x4] ;  /* 0x00000424589a7981 */ /* 0x000164000c1e1920 */
.L_x_37:
[----:B------:R-:W-:Y:S05]  /*27d0*/  BSYNC B1 ;  /* 0x0000000000017941 */ /* 0x000fea0003800000 */
.L_x_36:
[----:B-----5:R-:W-:Y:S01]  /*27e0*/  LOP3.LUT R173, R154, 0xffffe000, RZ, 0xc0, !PT ;  /* 0xffffe0009aad7812 */ /* 0x020fe200078ec0ff */
[----:B------:R-:W-:Y:S01]  /*27f0*/  BSSY B1, `(.L_x_38) ;  /* 0x000000a000017945 */ /* 0x000fe20003800000 */
[----:B------:R-:W-:-:S03]  /*2800*/  ISETP.GT.AND P2, PT, R0, 0x8, P3 ;  /* 0x000000080000780c */ /* 0x000fc60001f44270 */
[----:B------:R-:W-:-:S04]  /*2810*/  FMUL R90, R173, R156 ;  /* 0x0000009cad5a7220 */ /* 0x000fc80000400000 */
[----:B------:R-:W-:Y:S01]  /*2820*/  FFMA R173, R91, R155, R90 ;  /* 0x0000009b5bad7223 */ /* 0x000fe2000000005a */
[----:B------:R-:W-:Y:S02]  /*2830*/  @P1 IMAD.MOV.U32 R90, RZ, RZ, R170 ;  /* 0x000000ffff5a1224 */ /* 0x000fe400078e00aa */
[----:B------:R-:W-:Y:S02]  /*2840*/  @P1 IMAD.MOV.U32 R91, RZ, RZ, R171 ;  /* 0x000000ffff5b1224 */ /* 0x000fe400078e00ab */
[----:B------:R-:W-:-:S05]  /*2850*/  F2FP.TF32.F32.PACK_B R173, R173 ;  /* 0x000000adffad723e */ /* 0x000fca00024050ff */
[----:B------:R3:W-:Y:S01]  /*2860*/  @P1 STG.E desc[UR36][R90.64+0x4], R173 ;  /* 0x000004ad5a001986 */ /* 0x0007e2000c101924 */
[----:B------:R-:W-:Y:S05]  /*2870*/  @!P2 BRA `(.L_x_39) ;  /* 0x000000000004a947 */ /* 0x000fea0003800000 */
[----:B------:R4:W5:Y:S02]  /*2880*/  LDG.E.LTC128B R154, desc[UR36][R164.64+0x20] ;  /* 0x00002024a49a7981 */ /* 0x000964000c1e1920 */
.L_x_39:
[----:B------:R-:W-:Y:S05]  /*2890*/  BSYNC B1 ;  /* 0x0000000000017941 */ /* 0x000fea0003800000 */
.L_x_38:
[----:B---3-5:R-:W-:Y:S01]  /*28a0*/  LOP3.LUT R91, R154, 0xffffe000, RZ, 0xc0, !PT ;  /* 0xffffe0009a5b7812 */ /* 0x028fe200078ec0ff */
[----:B------:R-:W-:Y:S01]  /*28b0*/  @P2 IMAD.MOV.U32 R90, RZ, RZ, R160 ;  /* 0x000000ffff5a2224 */ /* 0x000fe200078e00a0 */
[----:B------:R-:W-:Y:S01]  /*28c0*/  ISETP.GT.AND P1, PT, R0, 0x9, P3 ;  /* 0x000000090000780c */ /* 0x000fe20001f24270 */
[----:B------:R-:W-:Y:S02]  /*28d0*/  BSSY B1, `(.L_x_40) ;  /* 0x0000008000017945 */ /* 0x000fe40003800000 */
[----:B------:R-:W-:-:S04]  /*28e0*/  FMUL R91, R91, R156 ;  /* 0x0000009c5b5b7220 */ /* 0x000fc80000400000 */
[----:B------:R-:W-:Y:S01]  /*28f0*/  FFMA R173, R92, R155, R91 ;  /* 0x0000009b5cad7223 */ /* 0x000fe2000000005b */
[----:B------:R-:W-:-:S04]  /*2900*/  @P2 IMAD.MOV.U32 R91, RZ, RZ, R161 ;  /* 0x000000ffff5b2224 */ /* 0x000fc800078e00a1 */
[----:B------:R-:W-:-:S05]  /*2910*/  F2FP.TF32.F32.PACK_B R173, R173 ;  /* 0x000000adffad723e */ /* 0x000fca00024050ff */
[----:B------:R3:W-:Y:S01]  /*2920*/  @P2 STG.E desc[UR36][R90.64+0x20], R173 ;  /* 0x000020ad5a002986 */ /* 0x0007e2000c101924 */
[----:B------:R-:W-:Y:S05]  /*2930*/  @!P1 BRA `(.L_x_41) ;  /* 0x0000000000049947 */ /* 0x000fea0003800000 */
[----:B------:R0:W5:Y:S02]  /*2940*/  LDG.E.LTC128B R154, desc[UR36][R164.64+0x24] ;  /* 0x00002424a49a7981 */ /* 0x000164000c1e1920 */
.L_x_41:
[----:B------:R-:W-:Y:S05]  /*2950*/  BSYNC B1 ;  /* 0x0000000000017941 */ /* 0x000fea0003800000 */
.L_x_40:
[----:B---3-5:R-:W-:Y:S01]  /*2960*/  LOP3.LUT R91, R154, 0xffffe000, RZ, 0xc0, !PT ;  /* 0xffffe0009a5b7812 */ /* 0x028fe200078ec0ff */
[----:B------:R-:W-:Y:S01]  /*2970*/  BSSY B1, `(.L_x_42) ;  /* 0x000000a000017945 */ /* 0x000fe20003800000 */
[----:B------:R-:W-:-:S03]  /*2980*/  ISETP.GT.AND P2, PT, R0, 0x8, P0 ;  /* 0x000000080000780c */ /* 0x000fc60000744270 */
[----:B------:R-:W-:Y:S01]  /*2990*/  FMUL R90, R91, R156 ;  /* 0x0000009c5b5a7220 */ /* 0x000fe20000400000 */
[----:B------:R-:W-:-:S03]  /*29a0*/  @P1 IMAD.MOV.U32 R91, RZ, RZ, R161 ;  /* 0x000000ffff5b1224 */ /* 0x000fc600078e00a1 */
[----:B------:R-:W-:Y:S01]  /*29b0*/  FFMA R93, R93, R155, R90 ;  /* 0x0000009b5d5d7223 */ /* 0x000fe2000000005a */
[----:B------:R-:W-:-:S04]  /*29c0*/  @P1 IMAD.MOV.U32 R90, RZ, RZ, R160 ;  /* 0x000000ffff5a1224 */ /* 0x000fc800078e00a0 */
[----:B------:R-:W-:-:S05]  /*29d0*/  F2FP.TF32.F32.PACK_B R93, R93 ;  /* 0x0000005dff5d723e */ /* 0x000fca00024050ff */
[----:B------:R3:W-:Y:S01]  /*29e0*/  @P1 STG.E desc[UR36][R90.64+0x24], R93 ;  /* 0x0000245d5a001986 */ /* 0x0007e2000c101924 */
[----:B------:R-:W-:Y:S05]  /*29f0*/  @!P2 BRA `(.L_x_43) ;  /* 0x000000000004a947 */ /* 0x000fea0003800000 */
[----:B------:R0:W5:Y:S02]  /*2a00*/  LDG.E.LTC128B R154, desc[UR36][R88.64+0x20] ;  /* 0x00002024589a7981 */ /* 0x000164000c1e1920 */
.L_x_43:
[----:B------:R-:W-:Y:S05]  /*2a10*/  BSYNC B1 ;  /* 0x0000000000017941 */ /* 0x000fea0003800000 */
.L_x_42:
        /* <DEDUP_REMOVED lines=11> */
.L_x_45:
[----:B------:R-:W-:Y:S05]  /*2ad0*/  BSYNC B1 ;  /* 0x0000000000017941 */ /* 0x000fea0003800000 */
.L_x_44:
        /* <DEDUP_REMOVED lines=11> */
.L_x_47:
[----:B------:R-:W-:Y:S05]  /*2b90*/  BSYNC B1 ;  /* 0x0000000000017941 */ /* 0x000fea0003800000 */
.L_x_46:
        /* <DEDUP_REMOVED lines=11> */
.L_x_49:
[----:B------:R-:W-:Y:S05]  /*2c50*/  BSYNC B1 ;  /* 0x0000000000017941 */ /* 0x000fea0003800000 */
.L_x_48:
        /* <DEDUP_REMOVED lines=11> */
.L_x_51:
[----:B------:R-:W-:Y:S05]  /*2d10*/  BSYNC B1 ;  /* 0x0000000000017941 */ /* 0x000fea0003800000 */
.L_x_50:
        /* <DEDUP_REMOVED lines=11> */
.L_x_53:
[----:B------:R-:W-:Y:S05]  /*2dd0*/  BSYNC B1 ;  /* 0x0000000000017941 */ /* 0x000fea0003800000 */
.L_x_52:
        /* <DEDUP_REMOVED lines=11> */
.L_x_55:
[----:B------:R-:W-:Y:S05]  /*2e90*/  BSYNC B1 ;  /* 0x0000000000017941 */ /* 0x000fea0003800000 */
.L_x_54:
        /* <DEDUP_REMOVED lines=11> */
.L_x_57:
[----:B------:R-:W-:Y:S05]  /*2f50*/  BSYNC B1 ;  /* 0x0000000000017941 */ /* 0x000fea0003800000 */
.L_x_56:
        /* <DEDUP_REMOVED lines=11> */
.L_x_59:
[----:B------:R-:W-:Y:S05]  /*3010*/  BSYNC B1 ;  /* 0x0000000000017941 */ /* 0x000fea0003800000 */
.L_x_58:
        /* <DEDUP_REMOVED lines=11> */
.L_x_61:
[----:B------:R-:W-:Y:S05]  /*30d0*/  BSYNC B1 ;  /* 0x0000000000017941 */ /* 0x000fea0003800000 */
.L_x_60:
        /* <DEDUP_REMOVED lines=11> */
.L_x_63:
[----:B------:R-:W-:Y:S05]  /*3190*/  BSYNC B1 ;  /* 0x0000000000017941 */ /* 0x000fea0003800000 */
.L_x_62:
        /* <DEDUP_REMOVED lines=11> */
.L_x_65:
[----:B------:R-:W-:Y:S05]  /*3250*/  BSYNC B1 ;  /* 0x0000000000017941 */ /* 0x000fea0003800000 */
.L_x_64:
        /* <DEDUP_REMOVED lines=11> */
.L_x_67:
[----:B------:R-:W-:Y:S05]  /*3310*/  BSYNC B1 ;  /* 0x0000000000017941 */ /* 0x000fea0003800000 */
.L_x_66:
        /* <DEDUP_REMOVED lines=11> */
.L_x_69:
[----:B------:R-:W-:Y:S05]  /*33d0*/  BSYNC B1 ;  /* 0x0000000000017941 */ /* 0x000fea0003800000 */
.L_x_68:
        /* <DEDUP_REMOVED lines=11> */
.L_x_71:
[----:B------:R-:W-:Y:S05]  /*3490*/  BSYNC B1 ;  /* 0x0000000000017941 */ /* 0x000fea0003800000 */
.L_x_70:
        /* <DEDUP_REMOVED lines=11> */
.L_x_73:
[----:B------:R-:W-:Y:S05]  /*3550*/  BSYNC B1 ;  /* 0x0000000000017941 */ /* 0x000fea0003800000 */
.L_x_72:
        /* <DEDUP_REMOVED lines=11> */
.L_x_75:
[----:B------:R-:W-:Y:S05]  /*3610*/  BSYNC B1 ;  /* 0x0000000000017941 */ /* 0x000fea0003800000 */
.L_x_74:
        /* <DEDUP_REMOVED lines=11> */
.L_x_77:
[----:B------:R-:W-:Y:S05]  /*36d0*/  BSYNC B1 ;  /* 0x0000000000017941 */ /* 0x000fea0003800000 */
.L_x_76:
        /* <DEDUP_REMOVED lines=11> */
.L_x_79:
[----:B------:R-:W-:Y:S05]  /*3790*/  BSYNC B1 ;  /* 0x0000000000017941 */ /* 0x000fea0003800000 */
.L_x_78:
        /* <DEDUP_REMOVED lines=11> */
.L_x_81:
[----:B------:R-:W-:Y:S05]  /*3850*/  BSYNC B1 ;  /* 0x0000000000017941 */ /* 0x000fea0003800000 */
.L_x_80:
        /* <DEDUP_REMOVED lines=11> */
.L_x_83:
[----:B------:R-:W-:Y:S05]  /*3910*/  BSYNC B1 ;  /* 0x0000000000017941 */ /* 0x000fea0003800000 */
.L_x_82:
        /* <DEDUP_REMOVED lines=11> */
.L_x_85:
[----:B------:R-:W-:Y:S05]  /*39d0*/  BSYNC B1 ;  /* 0x0000000000017941 */ /* 0x000fea0003800000 */
.L_x_84:
        /* <DEDUP_REMOVED lines=11> */
.L_x_87:
[----:B------:R-:W-:Y:S05]  /*3a90*/  BSYNC B1 ;  /* 0x0000000000017941 */ /* 0x000fea0003800000 */
.L_x_86:
        /* <DEDUP_REMOVED lines=11> */
.L_x_89:
[----:B------:R-:W-:Y:S05]  /*3b50*/  BSYNC B1 ;  /* 0x0000000000017941 */ /* 0x000fea0003800000 */
.L_x_88:
        /* <DEDUP_REMOVED lines=11> */
.L_x_91:
[----:B------:R-:W-:Y:S05]  /*3c10*/  BSYNC B1 ;  /* 0x0000000000017941 */ /* 0x000fea0003800000 */
.L_x_90:
        /* <DEDUP_REMOVED lines=11> */
.L_x_93:
[----:B------:R-:W-:Y:S05]  /*3cd0*/  BSYNC B1 ;  /* 0x0000000000017941 */ /* 0x000fea0003800000 */
.L_x_92:
        /* <DEDUP_REMOVED lines=11> */
.L_x_95:
[----:B------:R-:W-:Y:S05]  /*3d90*/  BSYNC B1 ;  /* 0x0000000000017941 */ /* 0x000fea0003800000 */
.L_x_94:
        /* <DEDUP_REMOVED lines=11> */
.L_x_97:
[----:B------:R-:W-:Y:S05]  /*3e50*/  BSYNC B1 ;  /* 0x0000000000017941 */ /* 0x000fea0003800000 */
.L_x_96:
        /* <DEDUP_REMOVED lines=11> */
.L_x_99:
[----:B------:R-:W-:Y:S05]  /*3f10*/  BSYNC B1 ;  /* 0x0000000000017941 */ /* 0x000fea0003800000 */
.L_x_98:
        /* <DEDUP_REMOVED lines=11> */
.L_x_101:
[----:B------:R-:W-:Y:S05]  /*3fd0*/  BSYNC B1 ;  /* 0x0000000000017941 */ /* 0x000fea0003800000 */
.L_x_100:
        /* <DEDUP_REMOVED lines=11> */
.L_x_103:
[----:B------:R-:W-:Y:S05]  /*4090*/  BSYNC B1 ;  /* 0x0000000000017941 */ /* 0x000fea0003800000 */
.L_x_102:
        /* <DEDUP_REMOVED lines=11> */
.L_x_105:
[----:B------:R-:W-:Y:S05]  /*4150*/  BSYNC B1 ;  /* 0x0000000000017941 */ /* 0x000fea0003800000 */
.L_x_104:
        /* <DEDUP_REMOVED lines=11> */
.L_x_107:
[----:B------:R-:W-:Y:S05]  /*4210*/  BSYNC B1 ;  /* 0x0000000000017941 */ /* 0x000fea0003800000 */
.L_x_106:
        /* <DEDUP_REMOVED lines=11> */
.L_x_109:
[----:B------:R-:W-:Y:S05]  /*42d0*/  BSYNC B1 ;  /* 0x0000000000017941 */ /* 0x000fea0003800000 */
.L_x_108:
        /* <DEDUP_REMOVED lines=11> */
.L_x_111:
[----:B------:R-:W-:Y:S05]  /*4390*/  BSYNC B1 ;  /* 0x0000000000017941 */ /* 0x000fea0003800000 */
.L_x_110:
        /* <DEDUP_REMOVED lines=11> */
.L_x_113:
[----:B------:R-:W-:Y:S05]  /*4450*/  BSYNC B1 ;  /* 0x0000000000017941 */ /* 0x000fea0003800000 */
.L_x_112:
        /* <DEDUP_REMOVED lines=11> */
.L_x_115:
[----:B------:R-:W-:Y:S05]  /*4510*/  BSYNC B1 ;  /* 0x0000000000017941 */ /* 0x000fea0003800000 */
.L_x_114:
        /* <DEDUP_REMOVED lines=11> */
.L_x_117:
[----:B------:R-:W-:Y:S05]  /*45d0*/  BSYNC B1 ;  /* 0x0000000000017941 */ /* 0x000fea0003800000 */
.L_x_116:
        /* <DEDUP_REMOVED lines=11> */
.L_x_119:
[----:B------:R-:W-:Y:S05]  /*4690*/  BSYNC B1 ;  /* 0x0000000000017941 */ /* 0x000fea0003800000 */
.L_x_118:
        /* <DEDUP_REMOVED lines=11> */
.L_x_121:
[----:B------:R-:W-:Y:S05]  /*4750*/  BSYNC B1 ;  /* 0x0000000000017941 */ /* 0x000fea0003800000 */
.L_x_120:
        /* <DEDUP_REMOVED lines=11> */
.L_x_123:
[----:B------:R-:W-:Y:S05]  /*4810*/  BSYNC B1 ;  /* 0x0000000000017941 */ /* 0x000fea0003800000 */
.L_x_122:
        /* <DEDUP_REMOVED lines=11> */
.L_x_125:
[----:B------:R-:W-:Y:S05]  /*48d0*/  BSYNC B1 ;  /* 0x0000000000017941 */ /* 0x000fea0003800000 */
.L_x_124:
        /* <DEDUP_REMOVED lines=11> */
.L_x_127:
[----:B------:R-:W-:Y:S05]  /*4990*/  BSYNC B1 ;  /* 0x0000000000017941 */ /* 0x000fea0003800000 */
.L_x_126:
        /* <DEDUP_REMOVED lines=11> */
.L_x_129:
[----:B------:R-:W-:Y:S05]  /*4a50*/  BSYNC B1 ;  /* 0x0000000000017941 */ /* 0x000fea0003800000 */
.L_x_128:
        /* <DEDUP_REMOVED lines=11> */
.L_x_131:
[----:B------:R-:W-:Y:S05]  /*4b10*/  BSYNC B1 ;  /* 0x0000000000017941 */ /* 0x000fea0003800000 */
.L_x_130:
        /* <DEDUP_REMOVED lines=11> */
.L_x_133:
[----:B------:R-:W-:Y:S05]  /*4bd0*/  BSYNC B1 ;  /* 0x0000000000017941 */ /* 0x000fea0003800000 */
.L_x_132:
        /* <DEDUP_REMOVED lines=11> */
.L_x_135:
[----:B------:R-:W-:Y:S05]  /*4c90*/  BSYNC B1 ;  /* 0x0000000000017941 */ /* 0x000fea0003800000 */
.L_x_134:
        /* <DEDUP_REMOVED lines=11> */
.L_x_137:
[----:B------:R-:W-:Y:S05]  /*4d50*/  BSYNC B1 ;  /* 0x0000000000017941 */ /* 0x000fea0003800000 */
.L_x_136:
        /* <DEDUP_REMOVED lines=11> */
.L_x_139:
[----:B------:R-:W-:Y:S05]  /*4e10*/  BSYNC B1 ;  /* 0x0000000000017941 */ /* 0x000fea0003800000 */
.L_x_138:
        /* <DEDUP_REMOVED lines=11> */
.L_x_141:
[----:B------:R-:W-:Y:S05]  /*4ed0*/  BSYNC B1 ;  /* 0x0000000000017941 */ /* 0x000fea0003800000 */
.L_x_140:
        /* <DEDUP_REMOVED lines=11> */
.L_x_143:
[----:B------:R-:W-:Y:S05]  /*4f90*/  BSYNC B1 ;  /* 0x0000000000017941 */ /* 0x000fea0003800000 */
.L_x_142:
        /* <DEDUP_REMOVED lines=11> */
.L_x_145:
[----:B------:R-:W-:Y:S05]  /*5050*/  BSYNC B1 ;  /* 0x0000000000017941 */ /* 0x000fea0003800000 */
.L_x_144:
        /* <DEDUP_REMOVED lines=11> */
.L_x_147:
[----:B------:R-:W-:Y:S05]  /*5110*/  BSYNC B1 ;  /* 0x0000000000017941 */ /* 0x000fea0003800000 */
.L_x_146:
        /* <DEDUP_REMOVED lines=11> */
.L_x_149:
[----:B------:R-:W-:Y:S05]  /*51d0*/  BSYNC B1 ;  /* 0x0000000000017941 */ /* 0x000fea0003800000 */
.L_x_148:
        /* <DEDUP_REMOVED lines=11> */
.L_x_151:
[----:B------:R-:W-:Y:S05]  /*5290*/  BSYNC B1 ;  /* 0x0000000000017941 */ /* 0x000fea0003800000 */
.L_x_150:
        /* <DEDUP_REMOVED lines=11> */
.L_x_153:
[----:B------:R-:W-:Y:S05]  /*5350*/  BSYNC B1 ;  /* 0x0000000000017941 */ /* 0x000fea0003800000 */
.L_x_152:
        /* <DEDUP_REMOVED lines=11> */
.L_x_155:
[----:B------:R-:W-:Y:S05]  /*5410*/  BSYNC B1 ;  /* 0x0000000000017941 */ /* 0x000fea0003800000 */
.L_x_154:
[----:B---3-5:R-:W-:Y:S01]  /*5420*/  LOP3.LUT R91, R154, 0xffffe000, RZ, 0xc0, !PT ;  /* 0xffffe0009a5b7812 */ /* 0x028fe200078ec0ff */
[----:B------:R-:W-:Y:S01]  /*5430*/  @P2 IMAD.MOV.U32 R8, RZ, RZ, R170 ;  /* 0x000000ffff082224 */ /* 0x000fe200078e00aa */
[----:B------:R-:W-:Y:S01]  /*5440*/  IADD3 R157, P1, R157, 0x80, RZ ;  /* 0x000000809d9d7810 */ /* 0x000fe20007f3e0ff */
[----:B------:R-:W-:Y:S02]  /*5450*/  BSSY B1, `(.L_x_156) ;  /* 0x000000b000017945 */ /* 0x000fe40003800000 */
[----:B------:R-:W-:Y:S02]  /*5460*/  FMUL R91, R91, R156 ;  /* 0x0000009c5b5b7220 */ /* 0x000fe40000400000 */
[----:B------:R-:W-:Y:S01]  /*5470*/  IMAD.X R9, RZ, RZ, R9, P1 ;  /* 0x000000ffff097224 */ /* 0x000fe200008e0609 */
[----:B------:R-:W-:Y:S01]  /*5480*/  ISETP.GT.AND P1, PT, R0, 0x79, P0 ;  /* 0x000000790000780c */ /* 0x000fe20000724270 */
[----:B------:R-:W-:Y:S02]  /*5490*/  FFMA R91, R150, R155, R91 ;  /* 0x0000009b965b7223 */ /* 0x000fe4000000005b */
[----:B------:R-:W-:-:S02]  /*54a0*/  IMAD R90, R9, R14, RZ ;  /* 0x0000000e095a7224 */ /* 0x000fc400078e02ff */
[----:B------:R-:W-:Y:S01]  /*54b0*/  @P2 IMAD.MOV.U32 R9, RZ, RZ, R171 ;  /* 0x000000ffff092224 */ /* 0x000fe200078e00ab */
[----:B------:R-:W-:-:S05]  /*54c0*/  F2FP.TF32.F32.PACK_B R91, R91 ;  /* 0x0000005bff5b723e */ /* 0x000fca00024050ff */
[----:B------:R3:W-:Y:S02]  /*54d0*/  @P2 STG.E desc[UR36][R8.64+0x1e0], R91 ;  /* 0x0001e05b08002986 */ /* 0x0007e4000c101924 */
[----:B------:R-:W-:Y:S05]  /*54e0*/  @!P1 BRA `(.L_x_157) ;  /* 0x0000000000049947 */ /* 0x000fea0003800000 */
[----:B------:R0:W5:Y:S02]  /*54f0*/  LDG.E.LTC128B R154, desc[UR36][R88.64+0x1e4] ;  /* 0x0001e424589a7981 */ /* 0x000164000c1e1920 */
.L_x_157:
[----:B------:R-:W-:Y:S05]  /*5500*/  BSYNC B1 ;  /* 0x0000000000017941 */ /* 0x000fea0003800000 */
.L_x_156:
[----:B0----5:R-:W-:Y:S01]  /*5510*/  LOP3.LUT R89, R154, 0xffffe000, RZ, 0xc0, !PT ;  /* 0xffffe0009a597812 */ /* 0x021fe200078ec0ff */
[----:B------:R-:W-:Y:S01]  /*5520*/  IMAD R97, R157, R15, R90 ;  /* 0x0000000f9d617224 */ /* 0x000fe200078e025a */
[----:B------:R-:W-:Y:S01]  /*5530*/  ISETP.GT.AND P0, PT, R3, 0x80, PT ;  /* 0x000000800300780c */ /* 0x000fe20003f04270 */
[----:B---3--:R-:W-:-:S04]  /*5540*/  IMAD.WIDE.U32 R8, R157, R14, R158 ;  /* 0x0000000e9d087225 */ /* 0x008fc800078e009e */
[----:B------:R-:W-:Y:S01]  /*5550*/  FMUL R88, R89, R156 ;  /* 0x0000009c59587220 */ /* 0x000fe20000400000 */
[----:B------:R-:W-:Y:S01]  /*5560*/  ISETP.GT.AND P3, PT, R0, RZ, P0 ;  /* 0x000000ff0000720c */ /* 0x000fe20000764270 */
[----:B------:R-:W-:Y:S02]  /*5570*/  IMAD.IADD R9, R9, 0x1, R97 ;  /* 0x0000000109097824 */ /* 0x000fe400078e0261 */
[----:B------:R-:W-:Y:S01]  /*5580*/  FFMA R151, R151, R155, R88 ;  /* 0x0000009b97977223 */ /* 0x000fe20000000058 */
[----:B------:R-:W-:-:S04]  /*5590*/  LEA R88, P2, R8, R10, 0x2 ;  /* 0x0000000a08587211 */ /* 0x000fc800078410ff */
[----:B------:R-:W-:Y:S02]  /*55a0*/  F2FP.TF32.F32.PACK_B R151, R151 ;  /* 0x00000097ff97723e */ /* 0x000fe400024050ff */
[----:B------:R-:W-:-:S03]  /*55b0*/  LEA.HI.X R89, R8, R11, R9, 0x2, P2 ;  /* 0x0000000b08597211 */ /* 0x000fc600010f1409 */
[----:B------:R0:W-:Y:S04]  /*55c0*/  @P1 STG.E desc[UR36][R170.64+0x1e4], R151 ;  /* 0x0001e497aa001986 */ /* 0x0001e8000c101924 */
[----:B------:R-:W3:Y:S01]  /*55d0*/  @P3 LDG.E.LTC128B R154, desc[UR36][R88.64] ;  /* 0x00000024589a3981 */ /* 0x000ee2000c1e1920 */
[----:B------:R-:W-:Y:S01]  /*55e0*/  IMAD.WIDE.U32 R8, R157, R14, R6 ;  /* 0x0000000e9d087225 */ /* 0x000fe200078e0006 */
[----:B------:R-:W-:Y:S01]  /*55f0*/  SHF.L.U64.HI R95, R4, 0x9, R5 ;  /* 0x00000009045f7819 */ /* 0x000fe20000010205 */
[----:B------:R-:W-:Y:S01]  /*5600*/  BSSY B1, `(.L_x_158) ;  /* 0x0000011000017945 */ /* 0x000fe20003800000 */
[----:B------:R-:W-:Y:S01]  /*5610*/  ISETP.GT.AND P2, PT, R0, 0x1, P0 ;  /* 0x000000010000780c */ /* 0x000fe20000744270 */
[----:B------:R-:W-:Y:S02]  /*5620*/  IMAD.IADD R9, R97, 0x1, R9 ;  /* 0x0000000161097824 */ /* 0x000fe400078e0209 */
[----:B------:R-:W-:-:S02]  /*5630*/  IMAD.SHL.U32 R93, R4, 0x200, RZ ;  /* 0x00000200045d7824 */ /* 0x000fc400078e00ff */
[----:B------:R-:W-:-:S03]  /*5640*/  IMAD.WIDE.U32 R90, R23, R12, R8 ;  /* 0x0000000c175a7225 */ /* 0x000fc600078e0008 */
[----:B------:R-:W-:Y:S01]  /*5650*/  IADD3 R8, P1, R93, R160, RZ ;  /* 0x000000a05d087210 */ /* 0x000fe20007f3e0ff */
[----:B------:R-:W-:Y:S01]  /*5660*/  IMAD.IADD R5, R13, 0x1, R91 ;  /* 0x000000010d057824 */ /* 0x000fe200078e025b */
[----:B------:R-:W-:-:S03]  /*5670*/  LEA R4, P4, R90, R10, 0x2 ;  /* 0x0000000a5a047211 */ /* 0x000fc600078810ff */
[----:B------:R-:W-:Y:S01]  /*5680*/  IMAD.X R9, R95, 0x1, R161, P1 ;  /* 0x000000015f097824 */ /* 0x000fe200008e06a1 */
[----:B------:R-:W-:Y:S02]  /*5690*/  LEA.HI.X R5, R90, R11, R5, 0x2, P4 ;  /* 0x0000000b5a057211 */ /* 0x000fe400020f1405 */
[----:B---3--:R-:W-:-:S05]  /*56a0*/  LOP3.LUT R15, R154, 0xffffe000, RZ, 0xc0, !PT ;  /* 0xffffe0009a0f7812 */ /* 0x008fca00078ec0ff */
[----:B------:R-:W-:-:S04]  /*56b0*/  FMUL R15, R15, R156 ;  /* 0x0000009c0f0f7220 */ /* 0x000fc80000400000 */
[----:B------:R-:W-:-:S05]  /*56c0*/  FFMA R15, R24, R155, R15 ;  /* 0x0000009b180f7223 */ /* 0x000fca000000000f */
[----:B------:R-:W-:-:S05]  /*56d0*/  F2FP.TF32.F32.PACK_B R15, R15 ;  /* 0x0000000fff0f723e */ /* 0x000fca00024050ff */
[----:B------:R0:W-:Y:S01]  /*56e0*/  @P3 STG.E desc[UR36][R8.64], R15 ;  /* 0x0000000f08003986 */ /* 0x0001e2000c101924 */
[----:B------:R-:W-:Y:S05]  /*56f0*/  @!P2 BRA `(.L_x_159) ;  /* 0x000000000004a947 */ /* 0x000fea0003800000 */
[----:B------:R3:W5:Y:S02]  /*5700*/  LDG.E.LTC128B R154, desc[UR36][R4.64+0x4] ;  /* 0x00000424049a7981 */ /* 0x000764000c1e1920 */
.L_x_159:
[----:B------:R-:W-:Y:S05]  /*5710*/  BSYNC B1 ;  /* 0x0000000000017941 */ /* 0x000fea0003800000 */
.L_x_158:
[----:B-----5:R-:W-:Y:S01]  /*5720*/  LOP3.LUT R21, R154, 0xffffe000, RZ, 0xc0, !PT ;  /* 0xffffe0009a157812 */ /* 0x020fe200078ec0ff */
[----:B0-----:R-:W-:Y:S01]  /*5730*/  IMAD.WIDE.U32 R14, R157, R14, R162 ;  /* 0x0000000e9d0e7225 */ /* 0x001fe200078e00a2 */
[----:B------:R-:W-:Y:S01]  /*5740*/  ISETP.GT.AND P1, PT, R3, 0x88, PT ;  /* 0x000000880300780c */ /* 0x000fe20003f24270 */
[----:B------:R-:W-:Y:S02]  /*5750*/  BSSY B1, `(.L_x_160) ;  /* 0x000000f000017945 */ /* 0x000fe40003800000 */
[----:B------:R-:W-:Y:S01]  /*5760*/  FMUL R24, R21, R156 ;  /* 0x0000009c15187220 */ /* 0x000fe20000400000 */
[----:B------:R-:W-:Y:S01]  /*5770*/  ISETP.GT.AND P3, PT, R0, RZ, P1 ;  /* 0x000000ff0000720c */ /* 0x000fe20000f64270 */
[----:B------:R-:W-:Y:S01]  /*5780*/  IMAD.IADD R97, R97, 0x1, R15 ;  /* 0x0000000161617824 */ /* 0x000fe200078e020f */
[-C--:B------:R-:W-:Y:S01]  /*5790*/  IADD3 R20, P5, R20, R14.reuse, RZ ;  /* 0x0000000e14147210 */ /* 0x080fe20007fbe0ff */
[----:B------:R-:W-:Y:S01]  /*57a0*/  FFMA R25, R25, R155, R24 ;  /* 0x0000009b19197223 */ /* 0x000fe20000000018 */
[----:B------:R-:W-:-:S03]  /*57b0*/  IADD3 R14, P4, R6, R14, RZ ;  /* 0x0000000e060e7210 */ /* 0x000fc60007f9e0ff */
[----:B------:R-:W-:Y:S01]  /*57c0*/  IMAD.X R158, R97, 0x1, R159, P5 ;  /* 0x00000001619e7824 */ /* 0x000fe200028e069f */
[----:B------:R-:W-:Y:S01]  /*57d0*/  F2FP.TF32.F32.PACK_B R25, R25 ;  /* 0x00000019ff19723e */ /* 0x000fe200024050ff */
[----:B------:R-:W-:Y:S01]  /*57e0*/  IMAD.X R15, R7, 0x1, R97, P4 ;  /* 0x00000001070f7824 */ /* 0x000fe200020e0661 */
[----:B------:R-:W-:-:S03]  /*57f0*/  LEA R6, P5, R20, R10, 0x2 ;  /* 0x0000000a14067211 */ /* 0x000fc600078a10ff */
[----:B------:R0:W-:Y:S01]  /*5800*/  @P2 STG.E desc[UR36][R8.64+0x4], R25 ;  /* 0x0000041908002986 */ /* 0x0001e2000c101924 */
[----:B------:R-:W-:Y:S01]  /*5810*/  LEA.HI.X R7, R20, R11, R158, 0x2, P5 ;  /* 0x0000000b14077211 */ /* 0x000fe200028f149e */
[----:B------:R-:W-:Y:S08]  /*5820*/  @!P3 BRA `(.L_x_161) ;  /* 0x000000000004b947 */ /* 0x000ff00003800000 */
[----:B------:R0:W5:Y:S02]  /*5830*/  LDG.E.LTC128B R154, desc[UR36][R6.64] ;  /* 0x00000024069a7981 */ /* 0x000164000c1e1920 */
.L_x_161:
[----:B------:R-:W-:Y:S05]  /*5840*/  BSYNC B1 ;  /* 0x0000000000017941 */ /* 0x000fea0003800000 */
.L_x_160:
[----:B-----5:R-:W-:Y:S01]  /*5850*/  LOP3.LUT R3, R154, 0xffffe000, RZ, 0xc0, !PT ;  /* 0xffffe0009a037812 */ /* 0x020fe200078ec0ff */
[----:B------:R-:W-:Y:S01]  /*5860*/  IMAD.WIDE.U32 R14, R23, R12, R14 ;  /* 0x0000000c170e7225 */ /* 0x000fe200078e000e */
[----:B0-----:R-:W-:Y:S01]  /*5870*/  IADD3 R6, P4, R8, R167, RZ ;  /* 0x000000a708067210 */ /* 0x001fe20007f9e0ff */
[----:B------:R-:W-:Y:S01]  /*5880*/  BSSY B1, `(.L_x_162) ;  /* 0x000000c000017945 */ /* 0x000fe20003800000 */
[----:B------:R-:W-:Y:S01]  /*5890*/  ISETP.GT.AND P2, PT, R0, 0x1, P1 ;  /* 0x000000010000780c */ /* 0x000fe20000f44270 */
[----:B------:R-:W-:Y:S01]  /*58a0*/  FMUL R3, R3, R156 ;  /* 0x0000009c03037220 */ /* 0x000fe20000400000 */
[----:B------:R-:W-:Y:S01]  /*58b0*/  IMAD.IADD R13, R13, 0x1, R15 ;  /* 0x000000010d0d7824 */ /* 0x000fe200078e020f */
[----:B------:R-:W-:Y:S01]  /*58c0*/  LEA R10, P5, R14, R10, 0x2 ;  /* 0x0000000a0e0a7211 */ /* 0x000fe200078a10ff */
[----:B------:R-:W-:Y:S02]  /*58d0*/  IMAD.X R7, R9, 0x1, R169, P4 ;  /* 0x0000000109077824 */ /* 0x000fe400020e06a9 */
[----:B------:R-:W-:Y:S01]  /*58e0*/  FFMA R3, R26, R155, R3 ;  /* 0x0000009b1a037223 */ /* 0x000fe20000000003 */
[----:B------:R-:W-:-:S04]  /*58f0*/  LEA.HI.X R11, R14, R11, R13, 0x2, P5 ;  /* 0x0000000b0e0b7211 */ /* 0x000fc800028f140d */
[----:B------:R-:W-:-:S05]  /*5900*/  F2FP.TF32.F32.PACK_B R3, R3 ;  /* 0x00000003ff03723e */ /* 0x000fca00024050ff */
[----:B------:R0:W-:Y:S01]  /*5910*/  @P3 STG.E desc[UR36][R6.64], R3 ;  /* 0x0000000306003986 */ /* 0x0001e2000c101924 */
[----:B------:R-:W-:Y:S05]  /*5920*/  @!P2 BRA `(.L_x_163) ;  /* 0x000000000004a947 */ /* 0x000fea0003800000 */
[----:B------:R0:W5:Y:S02]  /*5930*/  LDG.E.LTC128B R154, desc[UR36][R10.64+0x4] ;  /* 0x000004240a9a7981 */ /* 0x000164000c1e1920 */
.L_x_163:
[----:B------:R-:W-:Y:S05]  /*5940*/  BSYNC B1 ;  /* 0x0000000000017941 */ /* 0x000fea0003800000 */
.L_x_162:
[----:B0----5:R-:W-:Y:S01]  /*5950*/  LOP3.LUT R3, R154, 0xffffe000, RZ, 0xc0, !PT ;  /* 0xffffe0009a037812 */ /* 0x021fe200078ec0ff */
[----:B------:R-:W-:Y:S01]  /*5960*/  BSSY B1, `(.L_x_164) ;  /* 0x0000008000017945 */ /* 0x000fe20003800000 */
[----:B------:R-:W-:-:S03]  /*5970*/  ISETP.GT.AND P3, PT, R0, 0x8, P0 ;  /* 0x000000080000780c */ /* 0x000fc60000764270 */
[----:B------:R-:W-:-:S04]  /*5980*/  FMUL R12, R3, R156 ;  /* 0x0000009c030c7220 */ /* 0x000fc80000400000 */
[----:B------:R-:W-:-:S05]  /*5990*/  FFMA R27, R27, R155, R12 ;  /* 0x0000009b1b1b7223 */ /* 0x000fca000000000c */
[----:B------:R-:W-:-:S05]  /*59a0*/  F2FP.TF32.F32.PACK_B R27, R27 ;  /* 0x0000001bff1b723e */ /* 0x000fca00024050ff */
[----:B------:R0:W-:Y:S01]  /*59b0*/  @P2 STG.E desc[UR36][R6.64+0x4], R27 ;  /* 0x0000041b06002986 */ /* 0x0001e2000c101924 */
[----:B------:R-:W-:Y:S05]  /*59c0*/  @!P3 BRA `(.L_x_165) ;  /* 0x000000000004b947 */ /* 0x000fea0003800000 */
[----:B------:R0:W5:Y:S02]  /*59d0*/  LDG.E.LTC128B R154, desc[UR36][R4.64+0x20] ;  /* 0x00002024049a7981 */ /* 0x000164000c1e1920 */
.L_x_165:
[----:B------:R-:W-:Y:S05]  /*59e0*/  BSYNC B1 ;  /* 0x0000000000017941 */ /* 0x000fea0003800000 */
.L_x_164:
[----:B-----5:R-:W-:Y:S01]  /*59f0*/  LOP3.LUT R3, R154, 0xffffe000, RZ, 0xc0, !PT ;  /* 0xffffe0009a037812 */ /* 0x020fe200078ec0ff */
[----:B0-----:R-:W-:Y:S01]  /*5a00*/  IMAD.MOV.U32 R6, RZ, RZ, R8 ;  /* 0x000000ffff067224 */ /* 0x001fe200078e0008 */
[----:B------:R-:W-:Y:S01]  /*5a10*/  ISETP.GT.AND P2, PT, R0, 0x9, P0 ;  /* 0x000000090000780c */ /* 0x000fe20000744270 */
[----:B------:R-:W-:Y:S01]  /*5a20*/  IMAD.MOV.U32 R7, RZ, RZ, R9 ;  /* 0x000000ffff077224 */ /* 0x000fe200078e0009 */
[----:B------:R-:W-:Y:S01]  /*5a30*/  BSSY B1, `(.L_x_166) ;  /* 0x0000007000017945 */ /* 0x000fe20003800000 */
[----:B------:R-:W-:-:S04]  /*5a40*/  FMUL R3, R3, R156 ;  /* 0x0000009c03037220 */ /* 0x000fc80000400000 */
[----:B------:R-:W-:-:S05]  /*5a50*/  FFMA R3, R28, R155, R3 ;  /* 0x0000009b1c037223 */ /* 0x000fca0000000003 */
[----:B------:R-:W-:-:S05]  /*5a60*/  F2FP.TF32.F32.PACK_B R3, R3 ;  /* 0x00000003ff03723e */ /* 0x000fca00024050ff */
[----:B------:R0:W-:Y:S01]  /*5a70*/  @P3 STG.E desc[UR36][R6.64+0x20], R3 ;  /* 0x0000200306003986 */ /* 0x0001e2000c101924 */
[----:B------:R-:W-:Y:S05]  /*5a80*/  @!P2 BRA `(.L_x_167) ;  /* 0x000000000004a947 */ /* 0x000fea0003800000 */
[----:B------:R0:W5:Y:S02]  /*5a90*/  LDG.E.LTC128B R154, desc[UR36][R4.64+0x24] ;  /* 0x00002424049a7981 */ /* 0x000164000c1e1920 */
.L_x_167:
[----:B------:R-:W-:Y:S05]  /*5aa0*/  BSYNC B1 ;  /* 0x0000000000017941 */ /* 0x000fea0003800000 */
.L_x_166:
        /* <DEDUP_REMOVED lines=9> */
.L_x_169:
[----:B------:R-:W-:Y:S05]  /*5b40*/  BSYNC B1 ;  /* 0x0000000000017941 */ /* 0x000fea0003800000 */
.L_x_168:
[----:B-----5:R-:W-:Y:S01]  /*5b50*/  LOP3.LUT R3, R154, 0xffffe000, RZ, 0xc0, !PT ;  /* 0xffffe0009a037812 */ /* 0x020fe200078ec0ff */
[----:B------:R-:W-:Y:S01]  /*5b60*/  BSSY B1, `(.L_x_170) ;  /* 0x000000a000017945 */ /* 0x000fe20003800000 */
[----:B------:R-:W-:Y:S02]  /*5b70*/  IADD3 R8, P3, R167, R8, RZ ;  /* 0x00000008a7087210 */ /* 0x000fe40007f7e0ff */
[----:B------:R-:W-:Y:S01]  /*5b80*/  ISETP.GT.AND P2, PT, R0, 0x9, P1 ;  /* 0x000000090000780c */ /* 0x000fe20000f44270 */
[----:B------:R-:W-:Y:S02]  /*5b90*/  FMUL R3, R3, R156 ;  /* 0x0000009c03037220 */ /* 0x000fe40000400000 */
[----:B------:R-:W-:Y:S02]  /*5ba0*/  IMAD.X R9, R169, 0x1, R9, P3 ;  /* 0x00000001a9097824 */ /* 0x000fe400018e0609 */
[----:B------:R-:W-:-:S05]  /*5bb0*/  FFMA R3, R30, R155, R3 ;  /* 0x0000009b1e037223 */ /* 0x000fca0000000003 */
[----:B------:R-:W-:-:S05]  /*5bc0*/  F2FP.TF32.F32.PACK_B R3, R3 ;  /* 0x00000003ff03723e */ /* 0x000fca00024050ff */
[----:B------:R0:W-:Y:S01]  /*5bd0*/  @P4 STG.E desc[UR36][R8.64+0x20], R3 ;  /* 0x0000200308004986 */ /* 0x0001e2000c101924 */
[----:B------:R-:W-:Y:S05]  /*5be0*/  @!P2 BRA `(.L_x_171) ;  /* 0x000000000004a947 */ /* 0x000fea0003800000 */
[----:B------:R0:W5:Y:S02]  /*5bf0*/  LDG.E.LTC128B R154, desc[UR36][R10.64+0x24] ;  /* 0x000024240a9a7981 */ /* 0x000164000c1e1920 */
.L_x_171:
[----:B------:R-:W-:Y:S05]  /*5c00*/  BSYNC B1 ;  /* 0x0000000000017941 */ /* 0x000fea0003800000 */
.L_x_170:
[----:B0----5:R-:W-:Y:S01]  /*5c10*/  LOP3.LUT R3, R154, 0xffffe000, RZ, 0xc0, !PT ;  /* 0xffffe0009a037812 */ /* 0x021fe200078ec0ff */
[----:B------:R-:W-:Y:S01]  /*5c20*/  BSSY B1, `(.L_x_172) ;  /* 0x000000a000017945 */ /* 0x000fe20003800000 */
[----:B------:R-:W-:Y:S02]  /*5c30*/  IADD3 R8, P4, P5, R167, R160, R93 ;  /* 0x000000a0a7087210 */ /* 0x000fe40007d9e05d */
[----:B------:R-:W-:Y:S01]  /*5c40*/  ISETP.GT.AND P3, PT, R0, 0x10, P0 ;  /* 0x000000100000780c */ /* 0x000fe20000764270 */
[----:B------:R-:W-:Y:S01]  /*5c50*/  FMUL R12, R3, R156 ;  /* 0x0000009c030c7220 */ /* 0x000fe20000400000 */
[----:B------:R-:W-:-:S03]  /*5c60*/  IADD3.X R9, R169, R161, R95, P4, P5 ;  /* 0x000000a1a9097210 */ /* 0x000fc600027ea45f */
[----:B------:R-:W-:-:S05]  /*5c70*/  FFMA R31, R31, R155, R12 ;  /* 0x0000009b1f1f7223 */ /* 0x000fca000000000c */
[----:B------:R-:W-:-:S05]  /*5c80*/  F2FP.TF32.F32.PACK_B R31, R31 ;  /* 0x0000001fff1f723e */ /* 0x000fca00024050ff */
[----:B------:R0:W-:Y:S01]  /*5c90*/  @P2 STG.E desc[UR36][R8.64+0x24], R31 ;  /* 0x0000241f08002986 */ /* 0x0001e2000c101924 */
[----:B------:R-:W-:Y:S05]  /*5ca0*/  @!P3 BRA `(.L_x_173) ;  /* 0x000000000004b947 */ /* 0x000fea0003800000 */
[----:B------:R0:W5:Y:S02]  /*5cb0*/  LDG.E.LTC128B R154, desc[UR36][R4.64+0x40] ;  /* 0x00004024049a7981 */ /* 0x000164000c1e1920 */
.L_x_173:
[----:B------:R-:W-:Y:S05]  /*5cc0*/  BSYNC B1 ;  /* 0x0000000000017941 */ /* 0x000fea0003800000 */
.L_x_172:
[----:B-----5:R-:W-:Y:S01]  /*5cd0*/  LOP3.LUT R3, R154, 0xffffe000, RZ, 0xc0, !PT ;  /* 0xffffe0009a037812 */ /* 0x020fe200078ec0ff */
        /* <DEDUP_REMOVED lines=8> */
.L_x_175:
[----:B------:R-:W-:Y:S05]  /*5d60*/  BSYNC B1 ;  /* 0x0000000000017941 */ /* 0x000fea0003800000 */
.L_x_174:
        /* <DEDUP_REMOVED lines=9> */
.L_x_177:
[----:B------:R-:W-:Y:S05]  /*5e00*/  BSYNC B1 ;  /* 0x0000000000017941 */ /* 0x000fea0003800000 */
.L_x_176:
        /* <DEDUP_REMOVED lines=9> */
.L_x_179:
[----:B------:R-:W-:Y:S05]  /*5ea0*/  BSYNC B1 ;  /* 0x0000000000017941 */ /* 0x000fea0003800000 */
.L_x_178:
        /* <DEDUP_REMOVED lines=9> */
.L_x_181:
[----:B------:R-:W-:Y:S05]  /*5f40*/  BSYNC B1 ;  /* 0x0000000000017941 */ /* 0x000fea0003800000 */
.L_x_180:
        /* <DEDUP_REMOVED lines=9> */
.L_x_183:
[----:B------:R-:W-:Y:S05]  /*5fe0*/  BSYNC B1 ;  /* 0x0000000000017941 */ /* 0x000fea0003800000 */
.L_x_182:
        /* <DEDUP_REMOVED lines=9> */
.L_x_185:
[----:B------:R-:W-:Y:S05]  /*6080*/  BSYNC B1 ;  /* 0x0000000000017941 */ /* 0x000fea0003800000 */
.L_x_184:
        /* <DEDUP_REMOVED lines=9> */
.L_x_187:
[----:B------:R-:W-:Y:S05]  /*6120*/  BSYNC B1 ;  /* 0x0000000000017941 */ /* 0x000fea0003800000 */
.L_x_186:
        /* <DEDUP_REMOVED lines=9> */
.L_x_189:
[----:B------:R-:W-:Y:S05]  /*61c0*/  BSYNC B1 ;  /* 0x0000000000017941 */ /* 0x000fea0003800000 */
.L_x_188:
        /* <DEDUP_REMOVED lines=9> */
.L_x_191:
[----:B------:R-:W-:Y:S05]  /*6260*/  BSYNC B1 ;  /* 0x0000000000017941 */ /* 0x000fea0003800000 */
.L_x_190:
        /* <DEDUP_REMOVED lines=9> */
.L_x_193:
[----:B------:R-:W-:Y:S05]  /*6300*/  BSYNC B1 ;  /* 0x0000000000017941 */ /* 0x000fea0003800000 */
.L_x_192:
        /* <DEDUP_REMOVED lines=9> */
.L_x_195:
[----:B------:R-:W-:Y:S05]  /*63a0*/  BSYNC B1 ;  /* 0x0000000000017941 */ /* 0x000fea0003800000 */
.L_x_194:
        /* <DEDUP_REMOVED lines=9> */
.L_x_197:
[----:B------:R-:W-:Y:S05]  /*6440*/  BSYNC B1 ;  /* 0x0000000000017941 */ /* 0x000fea0003800000 */
.L_x_196:
        /* <DEDUP_REMOVED lines=9> */
.L_x_199:
[----:B------:R-:W-:Y:S05]  /*64e0*/  BSYNC B1 ;  /* 0x0000000000017941 */ /* 0x000fea0003800000 */
.L_x_198:
        /* <DEDUP_REMOVED lines=9> */
.L_x_201:
[----:B------:R-:W-:Y:S05]  /*6580*/  BSYNC B1 ;  /* 0x0000000000017941 */ /* 0x000fea0003800000 */
.L_x_200:
        /* <DEDUP_REMOVED lines=9> */
.L_x_203:
[----:B------:R-:W-:Y:S05]  /*6620*/  BSYNC B1 ;  /* 0x0000000000017941 */ /* 0x000fea0003800000 */
.L_x_202:
        /* <DEDUP_REMOVED lines=9> */
.L_x_205:
[----:B------:R-:W-:Y:S05]  /*66c0*/  BSYNC B1 ;  /* 0x0000000000017941 */ /* 0x000fea0003800000 */
.L_x_204:
        /* <DEDUP_REMOVED lines=9> */
.L_x_207:
[----:B------:R-:W-:Y:S05]  /*6760*/  BSYNC B1 ;  /* 0x0000000000017941 */ /* 0x000fea0003800000 */
.L_x_206:
        /* <DEDUP_REMOVED lines=9> */
.L_x_209:
[----:B------:R-:W-:Y:S05]  /*6800*/  BSYNC B1 ;  /* 0x0000000000017941 */ /* 0x000fea0003800000 */
.L_x_208:
        /* <DEDUP_REMOVED lines=9> */
.L_x_211:
[----:B------:R-:W-:Y:S05]  /*68a0*/  BSYNC B1 ;  /* 0x0000000000017941 */ /* 0x000fea0003800000 */
.L_x_210:
        /* <DEDUP_REMOVED lines=9> */
.L_x_213:
[----:B------:R-:W-:Y:S05]  /*6940*/  BSYNC B1 ;  /* 0x0000000000017941 */ /* 0x000fea0003800000 */
.L_x_212:
        /* <DEDUP_REMOVED lines=9> */
.L_x_215:
[----:B------:R-:W-:Y:S05]  /*69e0*/  BSYNC B1 ;  /* 0x0000000000017941 */ /* 0x000fea0003800000 */
.L_x_214:
        /* <DEDUP_REMOVED lines=9> */
.L_x_217:
[----:B------:R-:W-:Y:S05]  /*6a80*/  BSYNC B1 ;  /* 0x0000000000017941 */ /* 0x000fea0003800000 */
.L_x_216:
        /* <DEDUP_REMOVED lines=9> */
.L_x_219:
[----:B------:R-:W-:Y:S05]  /*6b20*/  BSYNC B1 ;  /* 0x0000000000017941 */ /* 0x000fea0003800000 */
.L_x_218:
        /* <DEDUP_REMOVED lines=9> */
.L_x_221:
[----:B------:R-:W-:Y:S05]  /*6bc0*/  BSYNC B1 ;  /* 0x0000000000017941 */ /* 0x000fea0003800000 */
.L_x_220:
        /* <DEDUP_REMOVED lines=9> */
.L_x_223:
[----:B------:R-:W-:Y:S05]  /*6c60*/  BSYNC B1 ;  /* 0x0000000000017941 */ /* 0x000fea0003800000 */
.L_x_222:
        /* <DEDUP_REMOVED lines=9> */
.L_x_225:
[----:B------:R-:W-:Y:S05]  /*6d00*/  BSYNC B1 ;  /* 0x0000000000017941 */ /* 0x000fea0003800000 */
.L_x_224:
        /* <DEDUP_REMOVED lines=9> */
.L_x_227:
[----:B------:R-:W-:Y:S05]  /*6da0*/  BSYNC B1 ;  /* 0x0000000000017941 */ /* 0x000fea0003800000 */
.L_x_226:
        /* <DEDUP_REMOVED lines=9> */
.L_x_229:
[----:B------:R-:W-:Y:S05]  /*6e40*/  BSYNC B1 ;  /* 0x0000000000017941 */ /* 0x000fea0003800000 */
.L_x_228:
        /* <DEDUP_REMOVED lines=9> */
.L_x_231:
[----:B------:R-:W-:Y:S05]  /*6ee0*/  BSYNC B1 ;  /* 0x0000000000017941 */ /* 0x000fea0003800000 */
.L_x_230:
        /* <DEDUP_REMOVED lines=9> */
.L_x_233:
[----:B------:R-:W-:Y:S05]  /*6f80*/  BSYNC B1 ;  /* 0x0000000000017941 */ /* 0x000fea0003800000 */
.L_x_232:
        /* <DEDUP_REMOVED lines=9> */
.L_x_235:
[----:B------:R-:W-:Y:S05]  /*7020*/  BSYNC B1 ;  /* 0x0000000000017941 */ /* 0x000fea0003800000 */
.L_x_234:
        /* <DEDUP_REMOVED lines=9> */
.L_x_237:
[----:B------:R-:W-:Y:S05]  /*70c0*/  BSYNC B1 ;  /* 0x0000000000017941 */ /* 0x000fea0003800000 */
.L_x_236:
        /* <DEDUP_REMOVED lines=9> */
.L_x_239:
[----:B------:R-:W-:Y:S05]  /*7160*/  BSYNC B1 ;  /* 0x0000000000017941 */ /* 0x000fea0003800000 */
.L_x_238:
        /* <DEDUP_REMOVED lines=9> */
.L_x_241:
[----:B------:R-:W-:Y:S05]  /*7200*/  BSYNC B1 ;  /* 0x0000000000017941 */ /* 0x000fea0003800000 */
.L_x_240:
        /* <DEDUP_REMOVED lines=9> */
.L_x_243:
[----:B------:R-:W-:Y:S05]  /*72a0*/  BSYNC B1 ;  /* 0x0000000000017941 */ /* 0x000fea0003800000 */
.L_x_242:
        /* <DEDUP_REMOVED lines=9> */
.L_x_245:
[----:B------:R-:W-:Y:S05]  /*7340*/  BSYNC B1 ;  /* 0x0000000000017941 */ /* 0x000fea0003800000 */
.L_x_244:
        /* <DEDUP_REMOVED lines=9> */
.L_x_247:
[----:B------:R-:W-:Y:S05]  /*73e0*/  BSYNC B1 ;  /* 0x0000000000017941 */ /* 0x000fea0003800000 */
.L_x_246:
        /* <DEDUP_REMOVED lines=9> */
.L_x_249:
[----:B------:R-:W-:Y:S05]  /*7480*/  BSYNC B1 ;  /* 0x0000000000017941 */ /* 0x000fea0003800000 */
.L_x_248:
        /* <DEDUP_REMOVED lines=9> */
.L_x_251:
[----:B------:R-:W-:Y:S05]  /*7520*/  BSYNC B1 ;  /* 0x0000000000017941 */ /* 0x000fea0003800000 */
.L_x_250:
        /* <DEDUP_REMOVED lines=9> */
.L_x_253:
[----:B------:R-:W-:Y:S05]  /*75c0*/  BSYNC B1 ;  /* 0x0000000000017941 */ /* 0x000fea0003800000 */
.L_x_252:
        /* <DEDUP_REMOVED lines=9> */
.L_x_255:
[----:B------:R-:W-:Y:S05]  /*7660*/  BSYNC B1 ;  /* 0x0000000000017941 */ /* 0x000fea0003800000 */
.L_x_254:
        /* <DEDUP_REMOVED lines=9> */
.L_x_257:
[----:B------:R-:W-:Y:S05]  /*7700*/  BSYNC B1 ;  /* 0x0000000000017941 */ /* 0x000fea0003800000 */
.L_x_256:
        /* <DEDUP_REMOVED lines=9> */
.L_x_259:
[----:B------:R-:W-:Y:S05]  /*77a0*/  BSYNC B1 ;  /* 0x0000000000017941 */ /* 0x000fea0003800000 */
.L_x_258:
        /* <DEDUP_REMOVED lines=9> */
.L_x_261:
[----:B------:R-:W-:Y:S05]  /*7840*/  BSYNC B1 ;  /* 0x0000000000017941 */ /* 0x000fea0003800000 */
.L_x_260:
        /* <DEDUP_REMOVED lines=9> */
.L_x_263:
[----:B------:R-:W-:Y:S05]  /*78e0*/  BSYNC B1 ;  /* 0x0000000000017941 */ /* 0x000fea0003800000 */
.L_x_262:
        /* <DEDUP_REMOVED lines=9> */
.L_x_265:
[----:B------:R-:W-:Y:S05]  /*7980*/  BSYNC B1 ;  /* 0x0000000000017941 */ /* 0x000fea0003800000 */
.L_x_264:
        /* <DEDUP_REMOVED lines=9> */
.L_x_267:
[----:B------:R-:W-:Y:S05]  /*7a20*/  BSYNC B1 ;  /* 0x0000000000017941 */ /* 0x000fea0003800000 */
.L_x_266:
        /* <DEDUP_REMOVED lines=9> */
.L_x_269:
[----:B------:R-:W-:Y:S05]  /*7ac0*/  BSYNC B1 ;  /* 0x0000000000017941 */ /* 0x000fea0003800000 */
.L_x_268:
        /* <DEDUP_REMOVED lines=9> */
.L_x_271:
[----:B------:R-:W-:Y:S05]  /*7b60*/  BSYNC B1 ;  /* 0x0000000000017941 */ /* 0x000fea0003800000 */
.L_x_270:
        /* <DEDUP_REMOVED lines=9> */
.L_x_273:
[----:B------:R-:W-:Y:S05]  /*7c00*/  BSYNC B1 ;  /* 0x0000000000017941 */ /* 0x000fea0003800000 */
.L_x_272:
        /* <DEDUP_REMOVED lines=9> */
.L_x_275:
[----:B------:R-:W-:Y:S05]  /*7ca0*/  BSYNC B1 ;  /* 0x0000000000017941 */ /* 0x000fea0003800000 */
.L_x_274:
        /* <DEDUP_REMOVED lines=9> */
.L_x_277:
[----:B------:R-:W-:Y:S05]  /*7d40*/  BSYNC B1 ;  /* 0x0000000000017941 */ /* 0x000fea0003800000 */
.L_x_276:
        /* <DEDUP_REMOVED lines=9> */
.L_x_279:
[----:B------:R-:W-:Y:S05]  /*7de0*/  BSYNC B1 ;  /* 0x0000000000017941 */ /* 0x000fea0003800000 */
.L_x_278:
[----:B0----5:R-:W-:Y:S01]  /*7df0*/  LOP3.LUT R3, R154, 0xffffe000, RZ, 0xc0, !PT ;  /* 0xffffe0009a037812 */ /* 0x021fe200078ec0ff */
[----:B------:R-:W-:Y:S01]  /*7e00*/  BSSY B1, `(.L_x_280) ;  /* 0x0000008000017945 */ /* 0x000fe20003800000 */
[----:B------:R-:W-:-:S03]  /*7e10*/  ISETP.GT.AND P2, PT, R0, 0x78, P1 ;  /* 0x000000780000780c */ /* 0x000fc60000f44270 */
[----:B---3--:R-:W-:-:S04]  /*7e20*/  FMUL R4, R3, R156 ;  /* 0x0000009c03047220 */ /* 0x008fc80000400000 */
[----:B------:R-:W-:-:S05]  /*7e30*/  FFMA R85, R85, R155, R4 ;  /* 0x0000009b55557223 */ /* 0x000fca0000000004 */
[----:B------:R-:W-:-:S05]  /*7e40*/  F2FP.TF32.F32.PACK_B R85, R85 ;  /* 0x00000055ff55723e */ /* 0x000fca00024050ff */
[----:B------:R0:W-:Y:S01]  /*7e50*/  @P0 STG.E desc[UR36][R6.64+0x1e4], R85 ;  /* 0x0001e45506000986 */ /* 0x0001e2000c101924 */
[----:B------:R-:W-:Y:S05]  /*7e60*/  @!P2 BRA `(.L_x_281) ;  /* 0x000000000004a947 */ /* 0x000fea0003800000 */
[----:B------:R3:W5:Y:S02]  /*7e70*/  LDG.E.LTC128B R154, desc[UR36][R10.64+0x1e0] ;  /* 0x0001e0240a9a7981 */ /* 0x000764000c1e1920 */
.L_x_281:
[----:B------:R-:W-:Y:S05]  /*7e80*/  BSYNC B1 ;  /* 0x0000000000017941 */ /* 0x000fea0003800000 */
.L_x_280:
[----:B-----5:R-:W-:Y:S01]  /*7e90*/  LOP3.LUT R3, R154, 0xffffe000, RZ, 0xc0, !PT ;  /* 0xffffe0009a037812 */ /* 0x020fe200078ec0ff */
[----:B------:R-:W-:Y:S01]  /*7ea0*/  @P2 IMAD.MOV.U32 R4, RZ, RZ, R8 ;  /* 0x000000ffff042224 */ /* 0x000fe200078e0008 */
[----:B------:R-:W-:Y:S01]  /*7eb0*/  ISETP.GT.AND P1, PT, R0, 0x79, P1 ;  /* 0x000000790000780c */ /* 0x000fe20000f24270 */
[----:B------:R-:W-:Y:S01]  /*7ec0*/  @P2 IMAD.MOV.U32 R5, RZ, RZ, R9 ;  /* 0x000000ffff052224 */ /* 0x000fe200078e0009 */
[----:B------:R-:W-:Y:S01]  /*7ed0*/  BSSY B1, `(.L_x_282) ;  /* 0x0000007000017945 */ /* 0x000fe20003800000 */
[----:B------:R-:W-:-:S04]  /*7ee0*/  FMUL R3, R3, R156 ;  /* 0x0000009c03037220 */ /* 0x000fc80000400000 */
[----:B------:R-:W-:-:S05]  /*7ef0*/  FFMA R3, R86, R155, R3 ;  /* 0x0000009b56037223 */ /* 0x000fca0000000003 */
[----:B------:R-:W-:-:S05]  /*7f00*/  F2FP.TF32.F32.PACK_B R3, R3 ;  /* 0x00000003ff03723e */ /* 0x000fca00024050ff */
[----:B------:R0:W-:Y:S01]  /*7f10*/  @P2 STG.E desc[UR36][R4.64+0x1e0], R3 ;  /* 0x0001e00304002986 */ /* 0x0001e2000c101924 */
[----:B------:R-:W-:Y:S05]  /*7f20*/  @!P1 BRA `(.L_x_283) ;  /* 0x0000000000049947 */ /* 0x000fea0003800000 */
[----:B------:R0:W5:Y:S02]  /*7f30*/  LDG.E.LTC128B R154, desc[UR36][R10.64+0x1e4] ;  /* 0x0001e4240a9a7981 */ /* 0x000164000c1e1920 */
.L_x_283:
[----:B------:R-:W-:Y:S05]  /*7f40*/  BSYNC B1 ;  /* 0x0000000000017941 */ /* 0x000fea0003800000 */
.L_x_282:
[----:B------:R-:W-:Y:S05]  /*7f50*/  @!P1 BRA `(.L_x_284) ;  /* 0x00000024003c9947 */ /* 0x000fea0003800000 */
[----:B0----5:R-:W-:-:S05]  /*7f60*/  LOP3.LUT R3, R154, 0xffffe000, RZ, 0xc0, !PT ;  /* 0xffffe0009a037812 */ /* 0x021fca00078ec0ff */
[----:B------:R-:W-:-:S04]  /*7f70*/  FMUL R0, R3, R156 ;  /* 0x0000009c03007220 */ /* 0x000fc80000400000 */
[----:B------:R-:W-:-:S05]  /*7f80*/  FFMA R87, R87, R155, R0 ;  /* 0x0000009b57577223 */ /* 0x000fca0000000000 */
[----:B------:R-:W-:-:S05]  /*7f90*/  F2FP.TF32.F32.PACK_B R87, R87 ;  /* 0x00000057ff57723e */ /* 0x000fca00024050ff */
[----:B------:R0:W-:Y:S01]  /*7fa0*/  STG.E desc[UR36][R8.64+0x1e4], R87 ;  /* 0x0001e45708007986 */ /* 0x0001e2000c101924 */
[----:B------:R-:W-:Y:S05]  /*7fb0*/  BRA `(.L_x_284) ;  /* 0x0000002400247947 */ /* 0x000fea0003800000 */
.L_x_33:
[----:B------:R-:W-:Y:S01]  /*7fc0*/  ULDC.64 UR4, c[0x0][0x5c0] ;  /* 0x0001700000047ab9 */ /* 0x000fe20000000a00 */
[-C--:B------:R-:W-:Y:S01]  /*7fd0*/  FMUL R15, R88, R155.reuse ;  /* 0x0000009b580f7220 */ /* 0x080fe20000400000 */
[----:B------:R-:W-:Y:S01]  /*7fe0*/  LEA R6, P0, R170, UR4, 0x2 ;  /* 0x00000004aa067c11 */ /* 0x000fe2000f8010ff */
[----:B------:R-:W-:Y:S01]  /*7ff0*/  IMAD.SHL.U32 R11, R4, 0x20, RZ ;  /* 0x00000020040b7824 */ /* 0x000fe200078e00ff */
[----:B------:R-:W-:Y:S01]  /*8000*/  ISETP.GT.AND P5, PT, R0, 0x1, P3 ;  /* 0x000000010000780c */ /* 0x000fe20001fa4270 */
[-C--:B------:R-:W-:Y:S01]  /*8010*/  FMUL R89, R89, R155.reuse ;  /* 0x0000009b59597220 */ /* 0x080fe20000400000 */
[----:B------:R-:W-:Y:S01]  /*8020*/  LEA.HI.X R7, R170, UR5, R173, 0x2, P0 ;  /* 0x00000005aa077c11 */ /* 0x000fe200080f14ad */
[-C--:B------:R-:W-:Y:S01]  /*8030*/  FMUL R21, R90, R155.reuse ;  /* 0x0000009b5a157220 */ /* 0x080fe20000400000 */
[----:B------:R-:W-:Y:S01]  /*8040*/  ISETP.GT.AND P0, PT, R3, 0x8, PT ;  /* 0x000000080300780c */ /* 0x000fe20003f04270 */
[----:B------:R-:W-:Y:S01]  /*8050*/  FMUL R91, R91, R155 ;  /* 0x0000009b5b5b7220 */ /* 0x000fe20000400000 */
[----:B------:R-:W-:Y:S01]  /*8060*/  F2FP.TF32.F32.PACK_B R15, R15 ;  /* 0x0000000fff0f723e */ /* 0x000fe200024050ff */
[-C--:B------:R-:W-:Y:S01]  /*8070*/  FMUL R93, R93, R155.reuse ;  /* 0x0000009b5d5d7220 */ /* 0x080fe20000400000 */
[----:B------:R-:W-:Y:S01]  /*8080*/  ISETP.GT.AND P1, PT, R0, RZ, P0 ;  /* 0x000000ff0000720c */ /* 0x000fe20000724270 */
[-C--:B------:R-:W-:Y:S01]  /*8090*/  FMUL R23, R94, R155.reuse ;  /* 0x0000009b5e177220 */ /* 0x080fe20000400000 */
[----:B------:R-:W-:Y:S01]  /*80a0*/  ISETP.GT.AND P4, PT, R0, 0x1, P0 ;  /* 0x000000010000780c */ /* 0x000fe20000784270 */
[----:B------:R0:W-:Y:S01]  /*80b0*/  @P2 STG.E desc[UR36][R6.64], R15 ;  /* 0x0000000f06002986 */ /* 0x0001e2000c101924 */
[----:B------:R-:W-:Y:S01]  /*80c0*/  SHF.L.U64.HI R9, R4, 0x5, R5 ;  /* 0x0000000504097819 */ /* 0x000fe20000010205 */
[-C--:B------:R-:W-:Y:S01]  /*80d0*/  FMUL R95, R95, R155.reuse ;  /* 0x0000009b5f5f7220 */ /* 0x080fe20000400000 */
[-C--:B------:R-:W-:Y:S01]  /*80e0*/  IADD3 R12, P2, R11, R6.reuse, RZ ;  /* 0x000000060b0c7210 */ /* 0x080fe20007f5e0ff */
[----:B------:R-:W-:Y:S01]  /*80f0*/  FMUL R97, R97, R155 ;  /* 0x0000009b61617220 */ /* 0x000fe20000400000 */
[----:B------:R-:W-:Y:S01]  /*8100*/  F2FP.TF32.F32.PACK_B R89, R89 ;  /* 0x00000059ff59723e */ /* 0x000fe200024050ff */
[----:B------:R-:W-:Y:S01]  /*8110*/  FMUL R99, R99, R155 ;  /* 0x0000009b63637220 */ /* 0x000fe20000400000 */
[----:B------:R-:W-:Y:S01]  /*8120*/  F2FP.TF32.F32.PACK_B R21, R21 ;  /* 0x00000015ff15723e */ /* 0x000fe200024050ff */
[----:B------:R-:W-:Y:S01]  /*8130*/  IMAD.X R13, R9, 0x1, R7, P2 ;  /* 0x00000001090d7824 */ /* 0x000fe200010e0607 */
[----:B------:R-:W-:Y:S01]  /*8140*/  F2FP.TF32.F32.PACK_B R91, R91 ;  /* 0x0000005bff5b723e */ /* 0x000fe200024050ff */
[----:B------:R-:W-:Y:S01]  /*8150*/  @P5 STG.E desc[UR36][R6.64+0x4], R89 ;  /* 0x0000045906005986 */ /* 0x000fe2000c101924 */
[----:B------:R-:W-:Y:S01]  /*8160*/  ISETP.GT.AND P5, PT, R0, 0x8, P3 ;  /* 0x000000080000780c */ /* 0x000fe20001fa4270 */
[-C--:B0-----:R-:W-:Y:S01]  /*8170*/  FMUL R15, R92, R155.reuse ;  /* 0x0000009b5c0f7220 */ /* 0x081fe20000400000 */
[C---:B------:R-:W-:Y:S01]  /*8180*/  ISETP.GT.AND P2, PT, R0.reuse, 0x9, P3 ;  /* 0x000000090000780c */ /* 0x040fe20001f44270 */
[----:B------:R0:W-:Y:S01]  /*8190*/  @P1 STG.E desc[UR36][R12.64], R21 ;  /* 0x000000150c001986 */ /* 0x0001e2000c101924 */
[C---:B------:R-:W-:Y:S01]  /*81a0*/  ISETP.GT.AND P1, PT, R0.reuse, 0x8, P0 ;  /* 0x000000080000780c */ /* 0x040fe20000724270 */
[----:B------:R-:W-:Y:S01]  /*81b0*/  FMUL R101, R101, R155 ;  /* 0x0000009b65657220 */ /* 0x000fe20000400000 */
[----:B------:R-:W-:Y:S01]  /*81c0*/  F2FP.TF32.F32.PACK_B R15, R15 ;  /* 0x0000000fff0f723e */ /* 0x000fe200024050ff */
[----:B------:R-:W-:Y:S01]  /*81d0*/  @P4 STG.E desc[UR36][R12.64+0x4], R91 ;  /* 0x0000045b0c004986 */ /* 0x000fe2000c101924 */
[----:B------:R-:W-:Y:S01]  /*81e0*/  ISETP.GT.AND P4, PT, R0, 0x9, P0 ;  /* 0x000000090000780c */ /* 0x000fe20000784270 */
[----:B------:R-:W-:Y:S01]  /*81f0*/  FMUL R103, R103, R155 ;  /* 0x0000009b67677220 */ /* 0x000fe20000400000 */
[----:B------:R-:W-:Y:S01]  /*8200*/  F2FP.TF32.F32.PACK_B R93, R93 ;  /* 0x0000005dff5d723e */ /* 0x000fe200024050ff */
[----:B------:R-:W-:Y:S01]  /*8210*/  FMUL R105, R105, R155 ;  /* 0x0000009b69697220 */ /* 0x000fe20000400000 */
[----:B------:R-:W-:Y:S01]  /*8220*/  F2FP.TF32.F32.PACK_B R23, R23 ;  /* 0x00000017ff17723e */ /* 0x000fe200024050ff */
[----:B------:R1:W-:Y:S01]  /*8230*/  @P5 STG.E desc[UR36][R6.64+0x20], R15 ;  /* 0x0000200f06005986 */ /* 0x0003e2000c101924 */
[----:B------:R-:W-:Y:S01]  /*8240*/  F2FP.TF32.F32.PACK_B R95, R95 ;  /* 0x0000005fff5f723e */ /* 0x000fe200024050ff */
[-C--:B0-----:R-:W-:Y:S01]  /*8250*/  FMUL R21, R96, R155.reuse ;  /* 0x0000009b60157220 */ /* 0x081fe20000400000 */
[C---:B------:R-:W-:Y:S01]  /*8260*/  ISETP.GT.AND P5, PT, R0.reuse, 0x10, P3 ;  /* 0x000000100000780c */ /* 0x040fe20001fa4270 */
[----:B------:R-:W-:Y:S01]  /*8270*/  @P2 STG.E desc[UR36][R6.64+0x24], R93 ;  /* 0x0000245d06002986 */ /* 0x000fe2000c101924 */
[C---:B------:R-:W-:Y:S01]  /*8280*/  ISETP.GT.AND P2, PT, R0.reuse, 0x11, P3 ;  /* 0x000000110000780c */ /* 0x040fe20001f44270 */
[----:B------:R-:W-:Y:S01]  /*8290*/  FMUL R107, R107, R155 ;  /* 0x0000009b6b6b7220 */ /* 0x000fe20000400000 */
[----:B------:R-:W-:Y:S01]  /*82a0*/  F2FP.TF32.F32.PACK_B R21, R21 ;  /* 0x00000015ff15723e */ /* 0x000fe200024050ff */
[----:B------:R0:W-:Y:S01]  /*82b0*/  @P1 STG.E desc[UR36][R12.64+0x20], R23 ;  /* 0x000020170c001986 */ /* 0x0001e2000c101924 */
[C---:B------:R-:W-:Y:S01]  /*82c0*/  ISETP.GT.AND P1, PT, R0.reuse, 0x10, P0 ;  /* 0x000000100000780c */ /* 0x040fe20000724270 */
[----:B------:R-:W-:Y:S01]  /*82d0*/  FMUL R109, R109, R155 ;  /* 0x0000009b6d6d7220 */ /* 0x000fe20000400000 */
[----:B------:R-:W-:Y:S01]  /*82e0*/  F2FP.TF32.F32.PACK_B R97, R97 ;  /* 0x00000061ff61723e */ /* 0x000fe200024050ff */
[----:B------:R-:W-:Y:S01]  /*82f0*/  @P4 STG.E desc[UR36][R12.64+0x24], R95 ;  /* 0x0000245f0c004986 */ /* 0x000fe2000c101924 */
[----:B------:R-:W-:Y:S01]  /*8300*/  ISETP.GT.AND P4, PT, R0, 0x11, P0 ;  /* 0x000000110000780c */ /* 0x000fe20000784270 */
[----:B-1----:R-:W-:Y:S01]  /*8310*/  FMUL R15, R98, R155 ;  /* 0x0000009b620f7220 */ /* 0x002fe20000400000 */
[----:B------:R-:W-:Y:S01]  /*8320*/  F2FP.TF32.F32.PACK_B R99, R99 ;  /* 0x00000063ff63723e */ /* 0x000fe200024050ff */
[----:B------:R1:W-:Y:S01]  /*8330*/  @P5 STG.E desc[UR36][R6.64+0x40], R21 ;  /* 0x0000401506005986 */ /* 0x0003e2000c101924 */
[C---:B------:R-:W-:Y:S01]  /*8340*/  ISETP.GT.AND P5, PT, R0.reuse, 0x18, P3 ;  /* 0x000000180000780c */ /* 0x040fe20001fa4270 */
[----:B------:R-:W-:Y:S01]  /*8350*/  FMUL R111, R111, R155 ;  /* 0x0000009b6f6f7220 */ /* 0x000fe20000400000 */
[----:B------:R-:W-:Y:S01]  /*8360*/  F2FP.TF32.F32.PACK_B R15, R15 ;  /* 0x0000000fff0f723e */ /* 0x000fe200024050ff */
[----:B------:R-:W-:Y:S01]  /*8370*/  @P2 STG.E desc[UR36][R6.64+0x44], R97 ;  /* 0x0000446106002986 */ /* 0x000fe2000c101924 */
[----:B------:R-:W-:Y:S01]  /*8380*/  ISETP.GT.AND P2, PT, R0, 0x19, P3 ;  /* 0x000000190000780c */ /* 0x000fe20001f44270 */
[----:B0-----:R-:W-:Y:S01]  /*8390*/  FMUL R23, R100, R155 ;  /* 0x0000009b64177220 */ /* 0x001fe20000400000 */
        /* <DEDUP_REMOVED lines=177> */
[----:B------:R-:W-:Y:S01]  /*8eb0*/  @P1 STG.E desc[UR36][R12.64+0x1a0], R23 ;  /* 0x0001a0170c001986 */ /* 0x000fe2000c101924 */
        /* <DEDUP_REMOVED lines=11> */
[-C--:B------:R-:W-:Y:S01]  /*8f70*/  FMUL R33, R33, R155.reuse ;  /* 0x0000009b21217220 */ /* 0x080fe20000400000 */
[----:B------:R-:W-:Y:S01]  /*8f80*/  ISETP.GT.AND P3, PT, R0, 0x79, P3 ;  /* 0x000000790000780c */ /* 0x000fe20001f64270 */
[----:B------:R-:W-:Y:S01]  /*8f90*/  @P1 STG.E desc[UR36][R6.64+0x1c4], R145 ;  /* 0x0001c49106001986 */ /* 0x000fe2000c101924 */
[----:B------:R-:W-:Y:S01]  /*8fa0*/  ISETP.GT.AND P1, PT, R3, 0x80, PT ;  /* 0x000000800300780c */ /* 0x000fe20003f24270 */
[----:B------:R-:W-:Y:S01]  /*8fb0*/  FMUL R35, R35, R155 ;  /* 0x0000009b23237220 */ /* 0x000fe20000400000 */
[----:B------:R-:W-:Y:S01]  /*8fc0*/  F2FP.TF32.F32.PACK_B R149, R149 ;  /* 0x00000095ff95723e */ /* 0x000fe200024050ff */
[----:B------:R1:W-:Y:S01]  /*8fd0*/  @P2 STG.E desc[UR36][R12.64+0x1c0], R15 ;  /* 0x0001c00f0c002986 */ /* 0x0003e2000c101924 */
[----:B------:R-:W-:Y:S01]  /*8fe0*/  ISETP.GT.AND P2, PT, R3, 0x88, PT ;  /* 0x000000880300780c */ /* 0x000fe20003f44270 */
[-C--:B------:R-:W-:Y:S01]  /*8ff0*/  FMUL R3, R148, R155.reuse ;  /* 0x0000009b94037220 */ /* 0x080fe20000400000 */
[-C--:B0-----:R-:W-:Y:S01]  /*9000*/  FMUL R21, R150, R155.reuse ;  /* 0x0000009b96157220 */ /* 0x081fe20000400000 */
[----:B------:R-:W-:Y:S01]  /*9010*/  @P4 STG.E desc[UR36][R12.64+0x1c4], R147 ;  /* 0x0001c4930c004986 */ /* 0x000fe2000c101924 */
[C---:B------:R-:W-:Y:S01]  /*9020*/  ISETP.GT.AND P4, PT, R0.reuse, 0x78, P0 ;  /* 0x000000780000780c */ /* 0x040fe20000784270 */
[-C--:B------:R-:W-:Y:S01]  /*9030*/  FMUL R37, R37, R155.reuse ;  /* 0x0000009b25257220 */ /* 0x080fe20000400000 */
[----:B------:R-:W-:Y:S01]  /*9040*/  ISETP.GT.AND P0, PT, R0, 0x79, P0 ;  /* 0x000000790000780c */ /* 0x000fe20000704270 */
[----:B------:R-:W-:Y:S01]  /*9050*/  FMUL R39, R39, R155 ;  /* 0x0000009b27277220 */ /* 0x000fe20000400000 */
[----:B------:R-:W-:Y:S01]  /*9060*/  F2FP.TF32.F32.PACK_B R3, R3 ;  /* 0x00000003ff03723e */ /* 0x000fe200024050ff */
[----:B------:R-:W-:Y:S01]  /*9070*/  FMUL R41, R41, R155 ;  /* 0x0000009b29297220 */ /* 0x000fe20000400000 */
[----:B------:R-:W-:Y:S01]  /*9080*/  F2FP.TF32.F32.PACK_B R21, R21 ;  /* 0x00000015ff15723e */ /* 0x000fe200024050ff */
[C---:B-1----:R-:W-:Y:S01]  /*9090*/  IMAD.SHL.U32 R15, R4.reuse, 0x200, RZ ;  /* 0x00000200040f7824 */ /* 0x042fe200078e00ff */
[----:B------:R-:W-:Y:S01]  /*90a0*/  F2FP.TF32.F32.PACK_B R151, R151 ;  /* 0x00000097ff97723e */ /* 0x000fe200024050ff */
[----:B------:R0:W-:Y:S01]  /*90b0*/  @P5 STG.E desc[UR36][R6.64+0x1e0], R3 ;  /* 0x0001e00306005986 */ /* 0x0001e2000c101924 */
[----:B------:R-:W-:Y:S01]  /*90c0*/  SHF.L.U64.HI R5, R4, 0x9, R5 ;  /* 0x0000000904057819 */ /* 0x000fe20000010205 */
[----:B------:R-:W-:Y:S01]  /*90d0*/  FMUL R43, R43, R155 ;  /* 0x0000009b2b2b7220 */ /* 0x000fe20000400000 */
[----:B------:R-:W-:Y:S01]  /*90e0*/  F2FP.TF32.F32.PACK_B R25, R25 ;  /* 0x00000019ff19723e */ /* 0x000fe200024050ff */
[----:B------:R-:W-:Y:S01]  /*90f0*/  @P3 STG.E desc[UR36][R6.64+0x1e4], R149 ;  /* 0x0001e49506003986 */ /* 0x000fe2000c101924 */
[-C--:B------:R-:W-:Y:S01]  /*9100*/  IADD3 R4, P3, R15, R6.reuse, RZ ;  /* 0x000000060f047210 */ /* 0x080fe20007f7e0ff */
[----:B------:R-:W-:Y:S01]  /*9110*/  FMUL R45, R45, R155 ;  /* 0x0000009b2d2d7220 */ /* 0x000fe20000400000 */
[----:B------:R-:W-:Y:S01]  /*9120*/  F2FP.TF32.F32.PACK_B R27, R27 ;  /* 0x0000001bff1b723e */ /* 0x000fe200024050ff */
[----:B------:R1:W-:Y:S01]  /*9130*/  @P4 STG.E desc[UR36][R12.64+0x1e0], R21 ;  /* 0x0001e0150c004986 */ /* 0x0003e2000c101924 */
[----:B------:R-:W-:Y:S01]  /*9140*/  IADD3 R14, P4, P5, R11, R6, R15 ;  /* 0x000000060b0e7210 */ /* 0x000fe20007d9e00f */
[----:B------:R-:W-:Y:S01]  /*9150*/  FMUL R47, R47, R155 ;  /* 0x0000009b2f2f7220 */ /* 0x000fe20000400000 */
[----:B------:R-:W-:Y:S01]  /*9160*/  F2FP.TF32.F32.PACK_B R29, R29 ;  /* 0x0000001dff1d723e */ /* 0x000fe200024050ff */
[----:B------:R2:W-:Y:S01]  /*9170*/  @P0 STG.E desc[UR36][R12.64+0x1e4], R151 ;  /* 0x0001e4970c000986 */ /* 0x0005e2000c101924 */
[----:B------:R-:W-:Y:S01]  /*9180*/  ISETP.GT.AND P0, PT, R0, RZ, P1 ;  /* 0x000000ff0000720c */ /* 0x000fe20000f04270 */
[----:B0-----:R-:W-:Y:S01]  /*9190*/  FMUL R3, R24, R155 ;  /* 0x0000009b18037220 */ /* 0x001fe20000400000 */
[----:B------:R-:W-:Y:S01]  /*91a0*/  IADD3.X R15, R9, R7, R5, P4, P5 ;  /* 0x00000007090f7210 */ /* 0x000fe200027ea405 */
[----:B------:R-:W-:Y:S01]  /*91b0*/  IMAD.X R5, R5, 0x1, R7, P3 ;  /* 0x0000000105057824 */ /* 0x000fe200018e0607 */
[C---:B------:R-:W-:Y:S01]  /*91c0*/  ISETP.GT.AND P5, PT, R0.reuse, 0x1, P1 ;  /* 0x000000010000780c */ /* 0x040fe20000fa4270 */
[-C--:B------:R-:W-:Y:S01]  /*91d0*/  FMUL R49, R49, R155.reuse ;  /* 0x0000009b31317220 */ /* 0x080fe20000400000 */
[----:B------:R-:W-:Y:S01]  /*91e0*/  ISETP.GT.AND P4, PT, R0, RZ, P2 ;  /* 0x000000ff0000720c */ /* 0x000fe20001784270 */
[----:B-1----:R-:W-:Y:S01]  /*91f0*/  FMUL R21, R26, R155 ;  /* 0x0000009b1a157220 */ /* 0x002fe20000400000 */
[----:B------:R-:W-:Y:S01]  /*9200*/  F2FP.TF32.F32.PACK_B R3, R3 ;  /* 0x00000003ff03723e */ /* 0x000fe200024050ff */
[-C--:B------:R-:W-:Y:S01]  /*9210*/  FMUL R51, R51, R155.reuse ;  /* 0x0000009b33337220 */ /* 0x080fe20000400000 */
[-C--:B------:R-:W-:Y:S01]  /*9220*/  IADD3 R6, P3, R11, R4.reuse, RZ ;  /* 0x000000040b067210 */ /* 0x080fe20007f7e0ff */
[----:B--2---:R-:W-:Y:S01]  /*9230*/  FMUL R13, R28, R155 ;  /* 0x0000009b1c0d7220 */ /* 0x004fe20000400000 */
[----:B------:R-:W-:Y:S01]  /*9240*/  F2FP.TF32.F32.PACK_B R21, R21 ;  /* 0x00000015ff15723e */ /* 0x000fe200024050ff */
[----:B------:R0:W-:Y:S01]  /*9250*/  @P0 STG.E desc[UR36][R4.64], R3 ;  /* 0x0000000304000986 */ /* 0x0001e2000c101924 */
[C---:B------:R-:W-:Y:S01]  /*9260*/  ISETP.GT.AND P0, PT, R0.reuse, 0x1, P2 ;  /* 0x000000010000780c */ /* 0x040fe20001704270 */
[--C-:B------:R-:W-:Y:S01]  /*9270*/  IMAD.X R7, R9, 0x1, R5.reuse, P3 ;  /* 0x0000000109077824 */ /* 0x100fe200018e0605 */
[C---:B------:R-:W-:Y:S01]  /*9280*/  ISETP.GT.AND P3, PT, R0.reuse, 0x9, P1 ;  /* 0x000000090000780c */ /* 0x040fe20000f64270 */
[----:B------:R-:W-:Y:S01]  /*9290*/  @P5 STG.E desc[UR36][R4.64+0x4], R25 ;  /* 0x0000041904005986 */ /* 0x000fe2000c101924 */
[----:B------:R-:W-:Y:S01]  /*92a0*/  F2FP.TF32.F32.PACK_B R13, R13 ;  /* 0x0000000dff0d723e */ /* 0x000fe200024050ff */
[-C--:B------:R-:W-:Y:S01]  /*92b0*/  FMUL R53, R53, R155.reuse ;  /* 0x0000009b35357220 */ /* 0x080fe20000400000 */
[----:B------:R-:W-:Y:S01]  /*92c0*/  IADD3 R8, P5, R11, R4, RZ ;  /* 0x000000040b087210 */ /* 0x000fe20007fbe0ff */
[----:B------:R1:W-:Y:S01]  /*92d0*/  @P4 STG.E desc[UR36][R6.64], R21 ;  /* 0x0000001506004986 */ /* 0x0003e2000c101924 */
[----:B------:R-:W-:Y:S01]  /*92e0*/  ISETP.GT.AND P4, PT, R0, 0x8, P1 ;  /* 0x000000080000780c */ /* 0x000fe20000f84270 */
[----:B------:R-:W-:Y:S01]  /*92f0*/  FMUL R11, R32, R155 ;  /* 0x0000009b200b7220 */ /* 0x000fe20000400000 */
[----:B------:R-:W-:Y:S01]  /*9300*/  F2FP.TF32.F32.PACK_B R31, R31 ;  /* 0x0000001fff1f723e */ /* 0x000fe200024050ff */
[-C--:B0-----:R-:W-:Y:S01]  /*9310*/  FMUL R3, R30, R155.reuse ;  /* 0x0000009b1e037220 */ /* 0x081fe20000400000 */
[----:B------:R-:W-:Y:S01]  /*9320*/  IMAD.X R9, R9, 0x1, R5, P5 ;  /* 0x0000000109097824 */ /* 0x000fe200028e0605 */
[----:B------:R-:W-:Y:S01]  /*9330*/  @P0 STG.E desc[UR36][R6.64+0x4], R27 ;  /* 0x0000041b06000986 */ /* 0x000fe2000c101924 */
[C---:B------:R-:W-:Y:S01]  /*9340*/  ISETP.GT.AND P0, PT, R0.reuse, 0x8, P2 ;  /* 0x000000080000780c */ /* 0x040fe20001704270 */
[----:B------:R-:W-:Y:S01]  /*9350*/  FMUL R55, R55, R155 ;  /* 0x0000009b37377220 */ /* 0x000fe20000400000 */
[----:B------:R-:W-:Y:S01]  /*9360*/  F2FP.TF32.F32.PACK_B R3, R3 ;  /* 0x00000003ff03723e */ /* 0x000fe200024050ff */
[----:B------:R-:W-:Y:S01]  /*9370*/  @P3 STG.E desc[UR36][R4.64+0x24], R29 ;  /* 0x0000241d04003986 */ /* 0x000fe2000c101924 */
[----:B------:R-:W-:Y:S01]  /*9380*/  ISETP.GT.AND P5, PT, R0, 0x10, P1 ;  /* 0x000000100000780c */ /* 0x000fe20000fa4270 */
[-C--:B-1----:R-:W-:Y:S01]  /*9390*/  FMUL R21, R36, R155.reuse ;  /* 0x0000009b24157220 */ /* 0x082fe20000400000 */
[C---:B------:R-:W-:Y:S01]  /*93a0*/  ISETP.GT.AND P3, PT, R0.reuse, 0x11, P1 ;  /* 0x000000110000780c */ /* 0x040fe20000f64270 */
[----:B------:R0:W-:Y:S01]  /*93b0*/  @P4 STG.E desc[UR36][R4.64+0x20], R13 ;  /* 0x0000200d04004986 */ /* 0x0001e2000c101924 */
[C---:B------:R-:W-:Y:S01]  /*93c0*/  ISETP.GT.AND P4, PT, R0.reuse, 0x9, P2 ;  /* 0x000000090000780c */ /* 0x040fe20001784270 */
[----:B------:R-:W-:Y:S01]  /*93d0*/  FMUL R57, R57, R155 ;  /* 0x0000009b39397220 */ /* 0x000fe20000400000 */
[----:B------:R-:W-:Y:S01]  /*93e0*/  F2FP.TF32.F32.PACK_B R11, R11 ;  /* 0x0000000bff0b723e */ /* 0x000fe200024050ff */
[----:B------:R-:W-:Y:S01]  /*93f0*/  FMUL R59, R59, R155 ;  /* 0x0000009b3b3b7220 */ /* 0x000fe20000400000 */
[----:B------:R-:W-:Y:S01]  /*9400*/  F2FP.TF32.F32.PACK_B R33, R33 ;  /* 0x00000021ff21723e */ /* 0x000fe200024050ff */
[----:B------:R1:W-:Y:S01]  /*9410*/  @P0 STG.E desc[UR36][R8.64+0x20], R3 ;  /* 0x0000200308000986 */ /* 0x0003e2000c101924 */
[----:B------:R-:W-:Y:S01]  /*9420*/  ISETP.GT.AND P0, PT, R0, 0x10, P2 ;  /* 0x000000100000780c */ /* 0x000fe20001704270 */
[----:B------:R-:W-:Y:S01]  /*9430*/  FMUL R61, R61, R155 ;  /* 0x0000009b3d3d7220 */ /* 0x000fe20000400000 */
[----:B------:R-:W-:Y:S01]  /*9440*/  F2FP.TF32.F32.PACK_B R35, R35 ;  /* 0x00000023ff23723e */ /* 0x000fe200024050ff */
[----:B------:R-:W-:Y:S01]  /*9450*/  FMUL R63, R63, R155 ;  /* 0x0000009b3f3f7220 */ /* 0x000fe20000400000 */
[----:B------:R-:W-:Y:S01]  /*9460*/  F2FP.TF32.F32.PACK_B R21, R21 ;  /* 0x00000015ff15723e */ /* 0x000fe200024050ff */
[----:B0-----:R-:W-:Y:S01]  /*9470*/  FMUL R13, R34, R155 ;  /* 0x0000009b220d7220 */ /* 0x001fe20000400000 */
[----:B------:R-:W-:Y:S01]  /*9480*/  F2FP.TF32.F32.PACK_B R37, R37 ;  /* 0x00000025ff25723e */ /* 0x000fe200024050ff */
[----:B------:R-:W-:Y:S01]  /*9490*/  @P4 STG.E desc[UR36][R14.64+0x24], R31 ;  /* 0x0000241f0e004986 */ /* 0x000fe2000c101924 */
[C---:B------:R-:W-:Y:S01]  /*94a0*/  ISETP.GT.AND P4, PT, R0.reuse, 0x11, P2 ;  /* 0x000000110000780c */ /* 0x040fe20001784270 */
[----:B------:R-:W-:Y:S01]  /*94b0*/  FMUL R65, R65, R155 ;  /* 0x0000009b41417220 */ /* 0x000fe20000400000 */
[----:B------:R-:W-:Y:S01]  /*94c0*/  F2FP.TF32.F32.PACK_B R13, R13 ;  /* 0x0000000dff0d723e */ /* 0x000fe200024050ff */
[----:B------:R0:W-:Y:S01]  /*94d0*/  @P5 STG.E desc[UR36][R4.64+0x40], R11 ;  /* 0x0000400b04005986 */ /* 0x0001e2000c101924 */
[----:B------:R-:W-:Y:S01]  /*94e0*/  ISETP.GT.AND P5, PT, R0, 0x18, P1 ;  /* 0x000000180000780c */ /* 0x000fe20000fa4270 */
[----:B------:R-:W-:-:S02]  /*94f0*/  @P0 IMAD.MOV.U32 R6, RZ, RZ, R14 ;  /* 0x000000ffff060224 */ /* 0x000fc400078e000e */
[-C--:B-1----:R-:W-:Y:S01]  /*9500*/  FMUL R3, R38, R155.reuse ;  /* 0x0000009b26037220 */ /* 0x082fe20000400000 */
[--C-:B------:R-:W-:Y:S01]  /*9510*/  @P0 IMAD.MOV.U32 R7, RZ, RZ, R15.reuse ;  /* 0x000000ffff070224 */ /* 0x100fe200078e000f */
[----:B------:R-:W-:Y:S01]  /*9520*/  @P3 STG.E desc[UR36][R4.64+0x44], R33 ;  /* 0x0000442104003986 */ /* 0x000fe2000c101924 */
[----:B------:R-:W-:Y:S01]  /*9530*/  ISETP.GT.AND P3, PT, R0, 0x19, P1 ;  /* 0x000000190000780c */ /* 0x000fe20000f64270 */
[----:B------:R-:W-:Y:S01]  /*9540*/  FMUL R9, R40, R155 ;  /* 0x0000009b28097220 */ /* 0x000fe20000400000 */
[----:B------:R-:W-:Y:S01]  /*9550*/  F2FP.TF32.F32.PACK_B R3, R3 ;  /* 0x00000003ff03723e */ /* 0x000fe200024050ff */
[----:B------:R1:W-:Y:S01]  /*9560*/  @P0 STG.E desc[UR36][R6.64+0x40], R13 ;  /* 0x0000400d06000986 */ /* 0x0003e2000c101924 */
[----:B------:R-:W-:Y:S01]  /*9570*/  ISETP.GT.AND P0, PT, R0, 0x18, P2 ;  /* 0x000000180000780c */ /* 0x000fe20001704270 */
[----:B------:R-:W-:Y:S01]  /*9580*/  FMUL R67, R67, R155 ;  /* 0x0000009b43437220 */ /* 0x000fe20000400000 */
[----:B------:R-:W-:Y:S01]  /*9590*/  F2FP.TF32.F32.PACK_B R39, R39 ;  /* 0x00000027ff27723e */ /* 0x000fe200024050ff */
[----:B0-----:R-:W-:Y:S01]  /*95a0*/  FMUL R11, R42, R155 ;  /* 0x0000009b2a0b7220 */ /* 0x001fe20000400000 */
[----:B------:R-:W-:Y:S01]  /*95b0*/  F2FP.TF32.F32.PACK_B R9, R9 ;  /* 0x00000009ff09723e */ /* 0x000fe200024050ff */
[----:B------:R-:W-:Y:S01]  /*95c0*/  FMUL R69, R69, R155 ;  /* 0x0000009b45457220 */ /* 0x000fe20000400000 */
[----:B------:R-:W-:Y:S01]  /*95d0*/  F2FP.TF32.F32.PACK_B R41, R41 ;  /* 0x00000029ff29723e */ /* 0x000fe200024050ff */
[----:B------:R-:W-:Y:S01]  /*95e0*/  FMUL R71, R71, R155 ;  /* 0x0000009b47477220 */ /* 0x000fe20000400000 */
[----:B------:R-:W-:Y:S01]  /*95f0*/  F2FP.TF32.F32.PACK_B R11, R11 ;  /* 0x0000000bff0b723e */ /* 0x000fe200024050ff */
[----:B------:R-:W-:Y:S01]  /*9600*/  FMUL R73, R73, R155 ;  /* 0x0000009b49497220 */ /* 0x000fe20000400000 */
[----:B------:R-:W-:Y:S01]  /*9610*/  F2FP.TF32.F32.PACK_B R43, R43 ;  /* 0x0000002bff2b723e */ /* 0x000fe200024050ff */
[--C-:B-1----:R-:W-:Y:S01]  /*9620*/  @P4 IMAD.MOV.U32 R6, RZ, RZ, R14.reuse ;  /* 0x000000ffff064224 */ /* 0x102fe200078e000e */
[----:B------:R-:W-:Y:S01]  /*9630*/  F2FP.TF32.F32.PACK_B R45, R45 ;  /* 0x0000002dff2d723e */ /* 0x000fe200024050ff */
[--C-:B------:R-:W-:Y:S01]  /*9640*/  @P4 IMAD.MOV.U32 R7, RZ, RZ, R15.reuse ;  /* 0x000000ffff074224 */ /* 0x100fe200078e000f */
[----:B------:R-:W-:Y:S01]  /*9650*/  F2FP.TF32.F32.PACK_B R47, R47 ;  /* 0x0000002fff2f723e */ /* 0x000fe200024050ff */
[----:B------:R-:W-:Y:S01]  /*9660*/  FMUL R75, R75, R155 ;  /* 0x0000009b4b4b7220 */ /* 0x000fe20000400000 */
[----:B------:R-:W-:Y:S01]  /*9670*/  F2FP.TF32.F32.PACK_B R49, R49 ;  /* 0x00000031ff31723e */ /* 0x000fe200024050ff */
[-C--:B------:R-:W-:Y:S01]  /*9680*/  FMUL R77, R77, R155.reuse ;  /* 0x0000009b4d4d7220 */ /* 0x080fe20000400000 */
[----:B------:R0:W-:Y:S01]  /*9690*/  @P4 STG.E desc[UR36][R6.64+0x44], R35 ;  /* 0x0000442306004986 */ /* 0x0001e2000c101924 */
[C---:B------:R-:W-:Y:S01]  /*96a0*/  ISETP.GT.AND P4, PT, R0.reuse, 0x19, P2 ;  /* 0x000000190000780c */ /* 0x040fe20001784270 */
[----:B------:R-:W-:Y:S01]  /*96b0*/  FMUL R79, R79, R155 ;  /* 0x0000009b4f4f7220 */ /* 0x000fe20000400000 */
[----:B------:R-:W-:Y:S01]  /*96c0*/  F2FP.TF32.F32.PACK_B R51, R51 ;  /* 0x00000033ff33723e */ /* 0x000fe200024050ff */
[----:B------:R1:W-:Y:S01]  /*96d0*/  @P5 STG.E desc[UR36][R4.64+0x60], R21 ;  /* 0x0000601504005986 */ /* 0x0003e2000c101924 */
[----:B------:R-:W-:Y:S01]  /*96e0*/  ISETP.GT.AND P5, PT, R0, 0x20, P1 ;  /* 0x000000200000780c */ /* 0x000fe20000fa4270 */
[----:B------:R-:W-:Y:S01]  /*96f0*/  FMUL R13, R80, R155 ;  /* 0x0000009b500d7220 */ /* 0x000fe20000400000 */
[----:B------:R-:W-:Y:S01]  /*9700*/  F2FP.TF32.F32.PACK_B R53, R53 ;  /* 0x00000035ff35723e */ /* 0x000fe200024050ff */
[----:B------:R-:W-:Y:S01]  /*9710*/  @P3 STG.E desc[UR36][R4.64+0x64], R37 ;  /* 0x0000642504003986 */ /* 0x000fe2000c101924 */
[----:B------:R-:W-:Y:S01]  /*9720*/  ISETP.GT.AND P3, PT, R0, 0x21, P1 ;  /* 0x000000210000780c */ /* 0x000fe20000f64270 */
[----:B------:R-:W-:Y:S01]  /*9730*/  FMUL R81, R81, R155 ;  /* 0x0000009b51517220 */ /* 0x000fe20000400000 */
[----:B------:R-:W-:Y:S01]  /*9740*/  F2FP.TF32.F32.PACK_B R55, R55 ;  /* 0x00000037ff37723e */ /* 0x000fe200024050ff */
[----:B0-----:R-:W-:Y:S01]  /*9750*/  @P0 IMAD.MOV.U32 R6, RZ, RZ, R14 ;  /* 0x000000ffff060224 */ /* 0x001fe200078e000e */
[----:B------:R-:W-:Y:S01]  /*9760*/  F2FP.TF32.F32.PACK_B R57, R57 ;  /* 0x00000039ff39723e */ /* 0x000fe200024050ff */
[----:B------:R-:W-:Y:S01]  /*9770*/  @P0 IMAD.MOV.U32 R7, RZ, RZ, R15 ;  /* 0x000000ffff070224 */ /* 0x000fe200078e000f */
[----:B------:R-:W-:Y:S01]  /*9780*/  F2FP.TF32.F32.PACK_B R59, R59 ;  /* 0x0000003bff3b723e */ /* 0x000fe200024050ff */
[----:B------:R-:W-:Y:S01]  /*9790*/  FMUL R83, R83, R155 ;  /* 0x0000009b53537220 */ /* 0x000fe20000400000 */
[----:B------:R-:W-:Y:S01]  /*97a0*/  F2FP.TF32.F32.PACK_B R61, R61 ;  /* 0x0000003dff3d723e */ /* 0x000fe200024050ff */
[-C--:B-1----:R-:W-:Y:S01]  /*97b0*/  FMUL R21, R84, R155.reuse ;  /* 0x0000009b54157220 */ /* 0x082fe20000400000 */
[----:B------:R0:W-:Y:S01]  /*97c0*/  @P0 STG.E desc[UR36][R6.64+0x60], R3 ;  /* 0x0000600306000986 */ /* 0x0001e2000c101924 */
[----:B------:R-:W-:Y:S01]  /*97d0*/  ISETP.GT.AND P0, PT, R0, 0x20, P2 ;  /* 0x000000200000780c */ /* 0x000fe20001704270 */
[----:B------:R-:W-:Y:S01]  /*97e0*/  FMUL R85, R85, R155 ;  /* 0x0000009b55557220 */ /* 0x000fe20000400000 */
[----:B------:R-:W-:Y:S01]  /*97f0*/  F2FP.TF32.F32.PACK_B R63, R63 ;  /* 0x0000003fff3f723e */ /* 0x000fe200024050ff */
[----:B------:R-:W-:Y:S01]  /*9800*/  FMUL R87, R87, R155 ;  /* 0x0000009b57577220 */ /* 0x000fe20000400000 */
[----:B------:R-:W-:-:S02]  /*9810*/  F2FP.TF32.F32.PACK_B R65, R65 ;  /* 0x00000041ff41723e */ /* 0x000fc400024050ff */
[----:B------:R-:W-:Y:S02]  /*9820*/  F2FP.TF32.F32.PACK_B R67, R67 ;  /* 0x00000043ff43723e */ /* 0x000fe400024050ff */
[----:B------:R-:W-:Y:S02]  /*9830*/  F2FP.TF32.F32.PACK_B R69, R69 ;  /* 0x00000045ff45723e */ /* 0x000fe400024050ff */
[----:B------:R-:W-:Y:S01]  /*9840*/  F2FP.TF32.F32.PACK_B R71, R71 ;  /* 0x00000047ff47723e */ /* 0x000fe200024050ff */
[----:B0-----:R-:W-:Y:S02]  /*9850*/  @P4 IMAD.MOV.U32 R6, RZ, RZ, R14 ;  /* 0x000000ffff064224 */ /* 0x001fe400078e000e */
[----:B------:R-:W-:Y:S01]  /*9860*/  FMUL R3, R44, R155 ;  /* 0x0000009b2c037220 */ /* 0x000fe20000400000 */
[----:B------:R-:W-:Y:S01]  /*9870*/  @P4 IMAD.MOV.U32 R7, RZ, RZ, R15 ;  /* 0x000000ffff074224 */ /* 0x000fe200078e000f */
[----:B------:R-:W-:Y:S02]  /*9880*/  F2FP.TF32.F32.PACK_B R73, R73 ;  /* 0x00000049ff49723e */ /* 0x000fe400024050ff */
[----:B------:R-:W-:-:S02]  /*9890*/  F2FP.TF32.F32.PACK_B R75, R75 ;  /* 0x0000004bff4b723e */ /* 0x000fc400024050ff */
[----:B------:R0:W-:Y:S01]  /*98a0*/  @P4 STG.E desc[UR36][R6.64+0x64], R39 ;  /* 0x0000642706004986 */ /* 0x0001e2000c101924 */
[C---:B------:R-:W-:Y:S02]  /*98b0*/  ISETP.GT.AND P4, PT, R0.reuse, 0x21, P2 ;  /* 0x000000210000780c */ /* 0x040fe40001784270 */
[----:B------:R-:W-:Y:S01]  /*98c0*/  F2FP.TF32.F32.PACK_B R3, R3 ;  /* 0x00000003ff03723e */ /* 0x000fe200024050ff */
[----:B------:R1:W-:Y:S01]  /*98d0*/  @P5 STG.E desc[UR36][R4.64+0x80], R9 ;  /* 0x0000800904005986 */ /* 0x0003e2000c101924 */
[C---:B------:R-:W-:Y:S02]  /*98e0*/  ISETP.GT.AND P5, PT, R0.reuse, 0x28, P1 ;  /* 0x000000280000780c */ /* 0x040fe40000fa4270 */
[----:B------:R-:W-:Y:S01]  /*98f0*/  F2FP.TF32.F32.PACK_B R77, R77 ;  /* 0x0000004dff4d723e */ /* 0x000fe200024050ff */
[----:B------:R-:W-:Y:S01]  /*9900*/  @P3 STG.E desc[UR36][R4.64+0x84], R41 ;  /* 0x0000842904003986 */ /* 0x000fe2000c101924 */
[----:B------:R-:W-:Y:S02]  /*9910*/  ISETP.GT.AND P3, PT, R0, 0x29, P1 ;  /* 0x000000290000780c */ /* 0x000fe40000f64270 */
[----:B------:R-:W-:Y:S01]  /*9920*/  F2FP.TF32.F32.PACK_B R79, R79 ;  /* 0x0000004fff4f723e */ /* 0x000fe200024050ff */
[----:B0-----:R-:W-:Y:S01]  /*9930*/  @P0 IMAD.MOV.U32 R6, RZ, RZ, R14 ;  /* 0x000000ffff060224 */ /* 0x001fe200078e000e */
[----:B------:R-:W-:Y:S01]  /*9940*/  F2FP.TF32.F32.PACK_B R13, R13 ;  /* 0x0000000dff0d723e */ /* 0x000fe200024050ff */
[----:B------:R-:W-:Y:S01]  /*9950*/  @P0 IMAD.MOV.U32 R7, RZ, RZ, R15 ;  /* 0x000000ffff070224 */ /* 0x000fe200078e000f */
[----:B------:R-:W-:Y:S01]  /*9960*/  F2FP.TF32.F32.PACK_B R81, R81 ;  /* 0x00000051ff51723e */ /* 0x000fe200024050ff */
[----:B-1----:R-:W-:Y:S01]  /*9970*/  FMUL R9, R46, R155 ;  /* 0x0000009b2e097220 */ /* 0x002fe20000400000 */
[----:B------:R-:W-:-:S02]  /*9980*/  F2FP.TF32.F32.PACK_B R83, R83 ;  /* 0x00000053ff53723e */ /* 0x000fc400024050ff */
[----:B------:R0:W-:Y:S01]  /*9990*/  @P0 STG.E desc[UR36][R6.64+0x80], R11 ;  /* 0x0000800b06000986 */ /* 0x0001e2000c101924 */
[----:B------:R-:W-:Y:S02]  /*99a0*/  ISETP.GT.AND P0, PT, R0, 0x28, P2 ;  /* 0x000000280000780c */ /* 0x000fe40001704270 */
[----:B------:R-:W-:Y:S02]  /*99b0*/  F2FP.TF32.F32.PACK_B R9, R9 ;  /* 0x00000009ff09723e */ /* 0x000fe400024050ff */
[----:B------:R-:W-:Y:S02]  /*99c0*/  F2FP.TF32.F32.PACK_B R21, R21 ;  /* 0x00000015ff15723e */ /* 0x000fe400024050ff */
[----:B------:R-:W-:Y:S02]  /*99d0*/  F2FP.TF32.F32.PACK_B R85, R85 ;  /* 0x00000055ff55723e */ /* 0x000fe400024050ff */
[----:B------:R-:W-:Y:S01]  /*99e0*/  F2FP.TF32.F32.PACK_B R87, R87 ;  /* 0x00000057ff57723e */ /* 0x000fe200024050ff */
[----:B0-----:R-:W-:-:S02]  /*99f0*/  @P4 IMAD.MOV.U32 R6, RZ, RZ, R14 ;  /* 0x000000ffff064224 */ /* 0x001fc400078e000e */
[----:B------:R-:W-:Y:S01]  /*9a00*/  FMUL R11, R48, R155 ;  /* 0x0000009b300b7220 */ /* 0x000fe20000400000 */
[----:B------:R-:W-:-:S04]  /*9a10*/  @P4 IMAD.MOV.U32 R7, RZ, RZ, R15 ;  /* 0x000000ffff074224 */ /* 0x000fc800078e000f */
[----:B------:R-:W-:Y:S01]  /*9a20*/  F2FP.TF32.F32.PACK_B R11, R11 ;  /* 0x0000000bff0b723e */ /* 0x000fe200024050ff */
[----:B------:R0:W-:Y:S01]  /*9a30*/  @P4 STG.E desc[UR36][R6.64+0x84], R43 ;  /* 0x0000842b06004986 */ /* 0x0001e2000c101924 */
[----:B------:R-:W-:-:S03]  /*9a40*/  ISETP.GT.AND P4, PT, R0, 0x29, P2 ;  /* 0x000000290000780c */ /* 0x000fc60001784270 */
[----:B------:R1:W-:Y:S01]  /*9a50*/  @P5 STG.E desc[UR36][R4.64+0xa0], R3 ;  /* 0x0000a00304005986 */ /* 0x0003e2000c101924 */
[----:B------:R-:W-:-:S03]  /*9a60*/  ISETP.GT.AND P5, PT, R0, 0x30, P1 ;  /* 0x000000300000780c */ /* 0x000fc60000fa4270 */
[----:B------:R-:W-:Y:S01]  /*9a70*/  @P3 STG.E desc[UR36][R4.64+0xa4], R45 ;  /* 0x0000a42d04003986 */ /* 0x000fe2000c101924 */
[----:B------:R-:W-:Y:S01]  /*9a80*/  ISETP.GT.AND P3, PT, R0, 0x31, P1 ;  /* 0x000000310000780c */ /* 0x000fe20000f64270 */
[----:B0-----:R-:W-:Y:S02]  /*9a90*/  @P0 IMAD.MOV.U32 R6, RZ, RZ, R14 ;  /* 0x000000ffff060224 */ /* 0x001fe400078e000e */
[----:B------:R-:W-:Y:S02]  /*9aa0*/  @P0 IMAD.MOV.U32 R7, RZ, RZ, R15 ;  /* 0x000000ffff070224 */ /* 0x000fe400078e000f */
[----:B-1----:R-:W-:-:S03]  /*9ab0*/  FMUL R3, R50, R155 ;  /* 0x0000009b32037220 */ /* 0x002fc60000400000 */
[----:B------:R0:W-:Y:S01]  /*9ac0*/  @P0 STG.E desc[UR36][R6.64+0xa0], R9 ;  /* 0x0000a00906000986 */ /* 0x0001e2000c101924 */
[----:B------:R-:W-:Y:S02]  /*9ad0*/  ISETP.GT.AND P0, PT, R0, 0x30, P2 ;  /* 0x000000300000780c */ /* 0x000fe40001704270 */
[----:B------:R-:W-:Y:S01]  /*9ae0*/  F2FP.TF32.F32.PACK_B R3, R3 ;  /* 0x00000003ff03723e */ /* 0x000fe200024050ff */
[----:B0-----:R-:W-:Y:S02]  /*9af0*/  @P4 IMAD.MOV.U32 R6, RZ, RZ, R14 ;  /* 0x000000ffff064224 */ /* 0x001fe400078e000e */
        /* <DEDUP_REMOVED lines=69> */
[----:B------:R-:W-:Y:S01]  /*9f50*/  @P3 STG.E desc[UR36][R4.64+0x144], R65 ;  /* 0x0001444104003986 */ /* 0x000fe2000c101924 */
[----:B------:R-:W-:-:S03]  /*9f60*/  ISETP.GT.AND P3, PT, R0, 0x59, P1 ;  /* 0x000000590000780c */ /* 0x000fc60000f64270 */
[----:B------:R1:W-:Y:S01]  /*9f70*/  @P5 STG.E desc[UR36][R4.64+0x140], R9 ;  /* 0x0001400904005986 */ /* 0x0003e2000c101924 */
[----:B------:R-:W-:Y:S01]  /*9f80*/  ISETP.GT.AND P5, PT, R0, 0x58, P1 ;  /* 0x000000580000780c */ /* 0x000fe20000fa4270 */
[----:B0-----:R-:W-:Y:S02]  /*9f90*/  @P0 IMAD.MOV.U32 R6, RZ, RZ, R14 ;  /* 0x000000ffff060224 */ /* 0x001fe400078e000e */
[----:B------:R-:W-:-:S05]  /*9fa0*/  @P0 IMAD.MOV.U32 R7, RZ, RZ, R15 ;  /* 0x000000ffff070224 */ /* 0x000fca00078e000f */
[----:B------:R0:W-:Y:S01]  /*9fb0*/  @P0 STG.E desc[UR36][R6.64+0x140], R11 ;  /* 0x0001400b06000986 */ /* 0x0001e2000c101924 */
[----:B------:R-:W-:Y:S01]  /*9fc0*/  ISETP.GT.AND P0, PT, R0, 0x58, P2 ;  /* 0x000000580000780c */ /* 0x000fe20001704270 */
[----:B-1----:R-:W-:-:S05]  /*9fd0*/  FMUL R9, R70, R155 ;  /* 0x0000009b46097220 */ /* 0x002fca0000400000 */
        /* <DEDUP_REMOVED lines=50> */
[----:B------:R-:W-:-:S05]  /*a300*/  @P4 IMAD.MOV.U32 R7, RZ, RZ, R15 ;  /* 0x000000ffff074224 */ /* 0x000fca00078e000f */
[----:B------:R0:W-:Y:S01]  /*a310*/  @P4 STG.E desc[UR36][R6.64+0x1a4], R79 ;  /* 0x0001a44f06004986 */ /* 0x0001e2000c101924 */
[----:B------:R-:W-:-:S03]  /*a320*/  ISETP.GT.AND P4, PT, R0, 0x71, P2 ;  /* 0x000000710000780c */ /* 0x000fc60001784270 */
[----:B------:R-:W-:Y:S01]  /*a330*/  @P3 STG.E desc[UR36][R4.64+0x1c0], R13 ;  /* 0x0001c00d04003986 */ /* 0x000fe2000c101924 */
[C---:B------:R-:W-:Y:S02]  /*a340*/  ISETP.GT.AND P3, PT, R0.reuse, 0x78, P1 ;  /* 0x000000780000780c */ /* 0x040fe40000f64270 */
[C---:B------:R-:W-:Y:S01]  /*a350*/  ISETP.GT.AND P1, PT, R0.reuse, 0x79, P1 ;  /* 0x000000790000780c */ /* 0x040fe20000f24270 */
[----:B------:R-:W-:Y:S01]  /*a360*/  @P5 STG.E desc[UR36][R4.64+0x1c4], R81 ;  /* 0x0001c45104005986 */ /* 0x000fe2000c101924 */
[C---:B------:R-:W-:Y:S02]  /*a370*/  ISETP.GT.AND P5, PT, R0.reuse, 0x78, P2 ;  /* 0x000000780000780c */ /* 0x040fe400017a4270 */
[----:B------:R-:W-:Y:S01]  /*a380*/  ISETP.GT.AND P2, PT, R0, 0x79, P2 ;  /* 0x000000790000780c */ /* 0x000fe20001744270 */
[----:B0-----:R-:W-:Y:S02]  /*a390*/  @P0 IMAD.MOV.U32 R6, RZ, RZ, R14 ;  /* 0x000000ffff060224 */ /* 0x001fe400078e000e */
[----:B------:R-:W-:-:S05]  /*a3a0*/  @P0 IMAD.MOV.U32 R7, RZ, RZ, R15 ;  /* 0x000000ffff070224 */ /* 0x000fca00078e000f */
[----:B------:R0:W-:Y:S02]  /*a3b0*/  @P0 STG.E desc[UR36][R6.64+0x1c0], R3 ;  /* 0x0001c00306000986 */ /* 0x0001e4000c101924 */
[----:B0-----:R-:W-:Y:S02]  /*a3c0*/  @P4 IMAD.MOV.U32 R6, RZ, RZ, R14 ;  /* 0x000000ffff064224 */ /* 0x001fe400078e000e */
[----:B------:R-:W-:-:S05]  /*a3d0*/  @P4 IMAD.MOV.U32 R7, RZ, RZ, R15 ;  /* 0x000000ffff074224 */ /* 0x000fca00078e000f */
[----:B------:R-:W-:Y:S04]  /*a3e0*/  @P4 STG.E desc[UR36][R6.64+0x1c4], R83 ;  /* 0x0001c45306004986 */ /* 0x000fe8000c101924 */
[----:B------:R-:W-:Y:S04]  /*a3f0*/  @P3 STG.E desc[UR36][R4.64+0x1e0], R21 ;  /* 0x0001e01504003986 */ /* 0x000fe8000c101924 */
[----:B------:R0:W-:Y:S02]  /*a400*/  @P1 STG.E desc[UR36][R4.64+0x1e4], R85 ;  /* 0x0001e45504001986 */ /* 0x0001e4000c101924 */
[----:B0-----:R-:W-:-:S02]  /*a410*/  @P5 IMAD.MOV.U32 R4, RZ, RZ, R14 ;  /* 0x000000ffff045224 */ /* 0x001fc400078e000e */
[----:B------:R-:W-:-:S05]  /*a420*/  @P5 IMAD.MOV.U32 R5, RZ, RZ, R15 ;  /* 0x000000ffff055224 */ /* 0x000fca00078e000f */
[----:B------:R0:W-:Y:S04]  /*a430*/  @P5 STG.E desc[UR36][R4.64+0x1e0], R9 ;  /* 0x0001e00904005986 */ /* 0x0001e8000c101924 */
[----:B------:R0:W-:Y:S02]  /*a440*/  @P2 STG.E desc[UR36][R14.64+0x1e4], R87 ;  /* 0x0001e4570e002986 */ /* 0x0001e4000c101924 */
.L_x_284:
[----:B------:R-:W-:Y:S05]  /*a450*/  BSYNC B0 ;  /* 0x0000000000007941 */ /* 0x000fea0003800000 */
.L_x_32:
[----:B------:R-:W-:Y:S01]  /*a460*/  ULDC UR4, c[0x0][0xc] ;  /* 0x0000030000047ab9 */ /* 0x000fe20000000800 */
[----:B------:R-:W-:Y:S01]  /*a470*/  ULDC UR5, c[0x0][0x10] ;  /* 0x0000040000057ab9 */ /* 0x000fe20000000800 */
[----:B0-----:R-:W0:Y:S01]  /*a480*/  LDC R3, c[0x0][0x14] ;  /* 0x00000500ff037b82 */ /* 0x001e220000000800 */
[----:B------:R-:W-:Y:S01]  /*a490*/  UIMAD.WIDE.U32 UR4, UR4, UR5, URZ ;  /* 0x00000005040472a5 */ /* 0x000fe2000f8e003f */
[----:B------:R-:W-:Y:S01]  /*a4a0*/  PRMT R0, RZ, 0x7610, R0 ;  /* 0x00007610ff007816 */ /* 0x000fe20000000000 */
[----:B-----5:R-:W-:Y:S02]  /*a4b0*/  IMAD.MOV.U32 R154, RZ, RZ, -0x1 ;  /* 0xffffffffff9a7424 */ /* 0x020fe400078e00ff */
[----:B------:R-:W-:Y:S02]  /*a4c0*/  IMAD.MOV.U32 R23, RZ, RZ, -0x1 ;  /* 0xffffffffff177424 */ /* 0x000fe400078e00ff */
[----:B0-----:R-:W-:-:S04]  /*a4d0*/  IMAD.WIDE.U32 R16, R3, UR4, R16 ;  /* 0x0000000403107c25 */ /* 0x001fc8000f8e0010 */
[----:B------:R-:W-:Y:S01]  /*a4e0*/  IMAD R3, R3, UR5, RZ ;  /* 0x0000000503037c24 */ /* 0x000fe2000f8e02ff */
[----:B------:R-:W-:Y:S02]  /*a4f0*/  ULDC.64 UR4, c[0x0][0x650] ;  /* 0x0001940000047ab9 */ /* 0x000fe40000000a00 */
[----:B------:R-:W-:Y:S01]  /*a500*/  ISETP.GE.U32.AND P0, PT, R16, UR4, PT ;  /* 0x0000000410007c0c */ /* 0x000fe2000bf06070 */
[----:B------:R-:W-:-:S05]  /*a510*/  IMAD.IADD R17, R17, 0x1, R3 ;  /* 0x0000000111117824 */ /* 0x000fca00078e0203 */
[----:B------:R-:W-:-:S13]  /*a520*/  ISETP.GE.U32.AND.EX P0, PT, R17, UR5, PT, P0 ;  /* 0x0000000511007c0c */ /* 0x000fda000bf06100 */
[----:B------:R-:W-:Y:S05]  /*a530*/  @P0 BRA `(.L_x_285) ;  /* 0x0000000400640947 */ /* 0x000fea0003800000 */
[----:B------:R-:W0:Y:S01]  /*a540*/  S2R R12, SR_CTAID.X ;  /* 0x00000000000c7919 */ /* 0x000e220000002500 */
[----:B---3--:R-:W3:Y:S01]  /*a550*/  LDC.64 R10, c[0x0][0x628] ;  /* 0x00018a00ff0a7b82 */ /* 0x008ee20000000a00 */
[----:B------:R-:W-:Y:S01]  /*a560*/  ULDC UR4, c[0x0][0x150] ;  /* 0x0000540000047ab9 */ /* 0x000fe20000000800 */
[----:B------:R-:W-:Y:S01]  /*a570*/  IMAD.MOV.U32 R8, RZ, RZ, R16 ;  /* 0x000000ffff087224 */ /* 0x000fe200078e0010 */
[----:B------:R-:W0:Y:S01]  /*a580*/  S2R R24, SR_CTAID.Y ;  /* 0x0000000000187919 */ /* 0x000e220000002600 */
[----:B------:R-:W-:-:S04]  /*a590*/  IMAD.MOV.U32 R9, RZ, RZ, R17 ;  /* 0x000000ffff097224 */ /* 0x000fc800078e0011 */
[----:B------:R-:W1:Y:S08]  /*a5a0*/  LDC R21, c[0x0][0x144] ;  /* 0x00005100ff157b82 */ /* 0x000e700000000800 */
[----:B------:R-:W1:Y:S08]  /*a5b0*/  LDC R0, c[0x0][0x630] ;  /* 0x00018c00ff007b82 */ /* 0x000e700000000800 */
[----:B------:R-:W1:Y:S01]  /*a5c0*/  LDC.64 R14, c[0x0][0x620] ;  /* 0x00018800ff0e7b82 */ /* 0x000e620000000a00 */
[----:B---3--:R-:W-:-:S04]  /*a5d0*/  ISETP.NE.U32.AND P0, PT, R10, RZ, PT ;  /* 0x000000ff0a00720c */ /* 0x008fc80003f05070 */
[----:B------:R-:W-:Y:S02]  /*a5e0*/  ISETP.NE.AND.EX P0, PT, R11, RZ, PT, P0 ;  /* 0x000000ff0b00720c */ /* 0x000fe40003f05300 */
[----:B0-----:R-:W-:-:S05]  /*a5f0*/  I2FP.F32.U32 R3, R12 ;  /* 0x0000000c00037245 */ /* 0x001fca0000201000 */
[----:B------:R-:W-:-:S04]  /*a600*/  FMUL R3, R3, UR4 ;  /* 0x0000000403037c20 */ /* 0x000fc80008400000 */
[----:B------:R0:W3:Y:S02]  /*a610*/  F2I.U32.TRUNC.NTZ R20, R3 ;  /* 0x0000000300147305 */ /* 0x0000e4000020f000 */
[----:B------:R-:W-:Y:S05]  /*a620*/  @!P0 BRA `(.L_x_286) ;  /* 0x0000000000288947 */ /* 0x000fea0003800000 */
[----:B0-----:R-:W0:Y:S02]  /*a630*/  LDC R3, c[0x0][0x634] ;  /* 0x00018d00ff037b82 */ /* 0x001e240000000800 */
        /* <DEDUP_REMOVED lines=9> */
.L_x_286:
[----:B------:R-:W5:Y:S01]  /*a6d0*/  LDC.64 R30, c[0x0][0x640] ;  /* 0x00019000ff1e7b82 */ /* 0x000f620000000a00 */
[-CC-:B-1----:R-:W-:Y:S01]  /*a6e0*/  SHF.R.U64 R23, R8, R0.reuse, R9.reuse ;  /* 0x0000000008177219 */ /* 0x182fe20000001209 */
[----:B---3--:R-:W-:Y:S01]  /*a6f0*/  IMAD.MOV R20, RZ, RZ, -R20 ;  /* 0x000000ffff147224 */ /* 0x008fe200078e0a14 */
[----:B------:R-:W-:Y:S01]  /*a700*/  SHF.R.U32.HI R0, RZ, R0, R9 ;  /* 0x00000000ff007219 */ /* 0x000fe20000011609 */
[----:B------:R-:W-:Y:S01]  /*a710*/  ULDC UR4, c[0x0][0x154] ;  /* 0x0000550000047ab9 */ /* 0x000fe20000000800 */
[----:B0-----:R-:W-:Y:S01]  /*a720*/  IADD3 R3, P0, RZ, -R23, RZ ;  /* 0x80000017ff037210 */ /* 0x001fe20007f1e0ff */
[----:B------:R-:W-:Y:S02]  /*a730*/  IMAD R26, R21, R20, R12 ;  /* 0x00000014151a7224 */ /* 0x000fe400078e020c */
[----:B------:R-:W0:Y:S01]  /*a740*/  LDC R6, c[0x0][0x618] ;  /* 0x00018600ff067b82 */ /* 0x000e220000000800 */
[----:B------:R-:W-:Y:S02]  /*a750*/  IMAD.MOV.U32 R7, RZ, RZ, 0x1 ;  /* 0x00000001ff077424 */ /* 0x000fe400078e00ff */
[----:B------:R-:W-:-:S04]  /*a760*/  IMAD.X R5, RZ, RZ, ~R0, P0 ;  /* 0x000000ffff057224 */ /* 0x000fc800000e0e00 */
[-C--:B------:R-:W-:Y:S01]  /*a770*/  IMAD R0, R5, R14.reuse, RZ ;  /* 0x0000000e05007224 */ /* 0x080fe200078e02ff */
[----:B------:R-:W1:Y:S01]  /*a780*/  LDC R8, c[0x0][0x608] ;  /* 0x00018200ff087b82 */ /* 0x000e620000000800 */
[----:B------:R-:W-:-:S04]  /*a790*/  IMAD.WIDE.U32 R4, R3, R14, R16 ;  /* 0x0000000e03047225 */ /* 0x000fc800078e0010 */
[----:B------:R-:W-:Y:S01]  /*a7a0*/  IMAD R3, R3, R15, R0 ;  /* 0x0000000f03037224 */ /* 0x000fe200078e0200 */
[----:B------:R-:W-:Y:S02]  /*a7b0*/  I2FP.F32.U32 R0, R24 ;  /* 0x0000001800007245 */ /* 0x000fe40000201000 */
[----:B------:R-:W3:Y:S01]  /*a7c0*/  LDC R28, c[0x0][0x658] ;  /* 0x00019600ff1c7b82 */ /* 0x000ee20000000800 */
[----:B------:R-:W-:Y:S01]  /*a7d0*/  IMAD.IADD R3, R5, 0x1, R3 ;  /* 0x0000000105037824 */ /* 0x000fe200078e0203 */
[----:B-----5:R-:W-:Y:S01]  /*a7e0*/  ISETP.NE.U32.AND P0, PT, R30, RZ, PT ;  /* 0x000000ff1e00720c */ /* 0x020fe20003f05070 */
[----:B------:R-:W-:Y:S01]  /*a7f0*/  FMUL R0, R0, UR4 ;  /* 0x0000000400007c20 */ /* 0x000fe20008400000 */
[----:B------:R-:W-:Y:S02]  /*a800*/  IMAD.MOV.U32 R5, RZ, RZ, -0x1 ;  /* 0xffffffffff057424 */ /* 0x000fe400078e00ff */
[----:B------:R-:W-:Y:S01]  /*a810*/  ISETP.NE.AND.EX P0, PT, R31, RZ, PT, P0 ;  /* 0x000000ff1f00720c */ /* 0x000fe20003f05300 */
[----:B------:R1:W2:Y:S01]  /*a820*/  F2I.U32.TRUNC.NTZ R13, R0 ;  /* 0x00000000000d7305 */ /* 0x0002a2000020f000 */
[----:B------:R-:W2:Y:S01]  /*a830*/  LDC R15, c[0x0][0x148] ;  /* 0x00005200ff0f7b82 */ /* 0x000ea20000000800 */
[----:B0-----:R-:W-:-:S02]  /*a840*/  SHF.R.U64 R12, R4, R6, R3 ;  /* 0x00000006040c7219 */ /* 0x001fc40000001203 */
[----:B------:R-:W-:-:S05]  /*a850*/  SHF.R.U32.HI R3, RZ, R6, R3 ;  /* 0x00000006ff037219 */ /* 0x000fca0000011603 */
[----:B------:R-:W0:Y:S01]  /*a860*/  LDC R20, c[0x0][0x600] ;  /* 0x00018000ff147b82 */ /* 0x000e220000000800 */
[-CC-:B-1----:R-:W-:Y:S02]  /*a870*/  SHF.R.U64 R10, R12, R8.reuse, R3.reuse ;  /* 0x000000080c0a7219 */ /* 0x182fe40000001203 */
[----:B------:R-:W-:-:S05]  /*a880*/  SHF.R.U32.HI R3, RZ, R8, R3 ;  /* 0x00000008ff037219 */ /* 0x000fca0000011603 */
[----:B------:R-:W1:Y:S01]  /*a890*/  LDC R21, c[0x0][0x648] ;  /* 0x00019200ff157b82 */ /* 0x000e620000000800 */
[-C--:B---3--:R-:W-:Y:S02]  /*a8a0*/  SHF.L.U32 R4, R5, R28.reuse, RZ ;  /* 0x0000001c05047219 */ /* 0x088fe400000006ff */
[-CC-:B------:R-:W-:Y:S02]  /*a8b0*/  SHF.R.U64 R14, R10, R28.reuse, R3.reuse ;  /* 0x0000001c0a0e7219 */ /* 0x180fe40000001203 */
[----:B------:R-:W-:Y:S02]  /*a8c0*/  SHF.R.U32.HI R5, RZ, R28, R3 ;  /* 0x0000001cff057219 */ /* 0x000fe40000011603 */
[----:B------:R-:W-:Y:S01]  /*a8d0*/  LOP3.LUT R153, RZ, R4, RZ, 0x33, !PT ;  /* 0x00000004ff997212 */ /* 0x000fe200078e33ff */
[----:B------:R-:W3:Y:S01]  /*a8e0*/  LDC R25, c[0x0][0x638] ;  /* 0x00018e00ff197b82 */ /* 0x000ee20000000800 */
[----:B------:R-:W-:Y:S01]  /*a8f0*/  SHF.L.U32 R28, R7, R28, RZ ;  /* 0x0000001c071c7219 */ /* 0x000fe200000006ff */
[----:B------:R-:W-:-:S06]  /*a900*/  IMAD.MOV.U32 R4, RZ, RZ, R14 ;  /* 0x000000ffff047224 */ /* 0x000fcc00078e000e */
[----:B------:R-:W0:Y:S01]  /*a910*/  LDC R27, c[0x0][0x610] ;  /* 0x00018400ff1b7b82 */ /* 0x000e220000000800 */
[----:B------:R-:W-:Y:S05]  /*a920*/  @!P0 BRA `(.L_x_287) ;  /* 0x0000000000288947 */ /* 0x000fea0003800000 */
[----:B------:R-:W5:Y:S02]  /*a930*/  LDC R3, c[0x0][0x64c] ;  /* 0x00019300ff037b82 */ /* 0x000f640000000800 */
[----:B-----5:R-:W-:-:S05]  /*a940*/  IADD3 R3, P0, R14, R3, RZ ;  /* 0x000000030e037210 */ /* 0x020fca0007f1e0ff */
        /* <DEDUP_REMOVED lines=8> */
.L_x_287:
[----:B------:R-:W-:Y:S01]  /*a9d0*/  ISETP.NE.AND P0, PT, R2, 0x1, PT ;  /* 0x000000010200780c */ /* 0x000fe20003f05270 */
[----:B--2---:R-:W-:Y:S01]  /*a9e0*/  IMAD.MOV R13, RZ, RZ, -R13 ;  /* 0x000000ffff0d7224 */ /* 0x004fe200078e0a0d */
[----:B-1----:R-:W-:Y:S01]  /*a9f0*/  SHF.R.U64 R0, R4, R21, R5 ;  /* 0x0000001504007219 */ /* 0x002fe20000001205 */
[----:B0-----:R-:W-:Y:S01]  /*aa00*/  VIADD R5, R20, 0xffffffff ;  /* 0xffffffff14057836 */ /* 0x001fe20000000000 */
[----:B------:R-:W-:-:S03]  /*aa10*/  LOP3.LUT R153, R10, R153, RZ, 0xc0, !PT ;  /* 0x000000990a997212 */ /* 0x000fc600078ec0ff */
[----:B------:R-:W-:Y:S01]  /*aa20*/  IMAD.MOV R3, RZ, RZ, -R0 ;  /* 0x000000ffff037224 */ /* 0x000fe200078e0a00 */
[----:B------:R-:W-:Y:S01]  /*aa30*/  LOP3.LUT R5, R12, R5, RZ, 0xc0, !PT ;  /* 0x000000050c057212 */ /* 0x000fe200078ec0ff */
[----:B------:R-:W-:Y:S02]  /*aa40*/  IMAD R153, R28, R0, R153 ;  /* 0x000000001c997224 */ /* 0x000fe400078e0299 */
[----:B---3--:R-:W-:Y:S02]  /*aa50*/  IMAD R0, R3, R25, R14 ;  /* 0x0000001903007224 */ /* 0x008fe400078e020e */
[----:B------:R-:W-:Y:S02]  /*aa60*/  @P0 IMAD R26, R15, R13, R24 ;  /* 0x0000000d0f1a0224 */ /* 0x000fe400078e0218 */
[----:B------:R-:W-:Y:S02]  /*aa70*/  IMAD R4, R0, R20, R5 ;  /* 0x0000001400047224 */ /* 0x000fe400078e0205 */
[----:B------:R-:W-:-:S02]  /*aa80*/  IMAD R153, R153, R27, R26 ;  /* 0x0000001b99997224 */ /* 0x000fc400078e021a */
[----:B------:R-:W-:-:S03]  /*aa90*/  IMAD.MOV.U32 R3, RZ, RZ, 0x1 ;  /* 0x00000001ff037424 */ /* 0x000fc600078e00ff */
[----:B------:R-:W-:Y:S02]  /*aaa0*/  SEL R154, R4, R153, !P0 ;  /* 0x00000099049a7207 */ /* 0x000fe40004000000 */
[----:B------:R-:W-:Y:S02]  /*aab0*/  PRMT R0, R3, 0x7610, R0 ;  /* 0x0000761003007816 */ /* 0x000fe40000000000 */
[----:B------:R-:W-:-:S07]  /*aac0*/  SEL R153, R153, R4, !P0 ;  /* 0x0000000499997207 */ /* 0x000fce0004000000 */
.L_x_285:
[----:B------:R-:W-:-:S13]  /*aad0*/  LOP3.LUT P0, RZ, R0, 0xff, RZ, 0xc0, !PT ;  /* 0x000000ff00ff7812 */ /* 0x000fda000780c0ff */
[----:B------:R-:W-:Y:S05]  /*aae0*/  @P0 BRA `(.L_x_288) ;  /* 0xffffff6400c40947 */ /* 0x000fea000383ffff */
[----:B------:R-:W-:Y:S05]  /*aaf0*/  EXIT ;  /* 0x000000000000794d */ /* 0x000fea0003800000 */
.L_x_7:
[----:B0-----:R-:W-:Y:S01]  /*ab00*/  ULDC.64 UR4, c[0x0][0x650] ;  /* 0x0001940000047ab9 */ /* 0x001fe20000000a00 */
        /* <DEDUP_REMOVED lines=25> */
.L_x_290:
[----:B------:R-:W0:Y:S01]  /*aca0*/  LDC.64 R28, c[0x0][0x640] ;  /* 0x00019000ff1c7b82 */ /* 0x000e220000000a00 */
[-CC-:B------:R-:W-:Y:S01]  /*acb0*/  SHF.R.U64 R22, R12, R6.reuse, R13.reuse ;  /* 0x000000060c167219 */ /* 0x180fe2000000120d */
[----:B------:R-:W-:Y:S01]  /*acc0*/  IMAD.MOV.U32 R30, RZ, RZ, 0x1 ;  /* 0x00000001ff1e7424 */ /* 0x000fe200078e00ff */
[----:B------:R-:W-:Y:S02]  /*acd0*/  SHF.R.U32.HI R6, RZ, R6, R13 ;  /* 0x00000006ff067219 */ /* 0x000fe4000001160d */
        /* <DEDUP_REMOVED lines=8> */
[----:B------:R-:W-:Y:S01]  /*ad60*/  IMAD.IADD R9, R9, 0x1, R11 ;  /* 0x0000000109097824 */ /* 0x000fe200078e020b */
[----:B0-----:R-:W-:-:S04]  /*ad70*/  ISETP.NE.U32.AND P0, PT, R28, RZ, PT ;  /* 0x000000ff1c00720c */ /* 0x001fc80003f05070 */
[----:B------:R-:W-:Y:S02]  /*ad80*/  ISETP.NE.AND.EX P0, PT, R29, RZ, PT, P0 ;  /* 0x000000ff1d00720c */ /* 0x000fe40003f05300 */
[----:B------:R-:W0:Y:S01]  /*ad90*/  LDC R20, c[0x0][0x600] ;  /* 0x00018000ff147b82 */ /* 0x000e220000000800 */
[-CC-:B-1----:R-:W-:Y:S01]  /*ada0*/  SHF.R.U64 R14, R8, R10.reuse, R9.reuse ;  /* 0x0000000a080e7219 */ /* 0x182fe20000001209 */
[----:B------:R-:W-:Y:S01]  /*adb0*/  IMAD.MOV.U32 R8, RZ, RZ, -0x1 ;  /* 0xffffffffff087424 */ /* 0x000fe200078e00ff */
[----:B------:R-:W-:-:S05]  /*adc0*/  SHF.R.U32.HI R9, RZ, R10, R9 ;  /* 0x0000000aff097219 */ /* 0x000fca0000011609 */
[----:B------:R-:W1:Y:S01]  /*add0*/  LDC R26, c[0x0][0x648] ;  /* 0x00019200ff1a7b82 */ /* 0x000e620000000800 */
[-CC-:B--2---:R-:W-:Y:S02]  /*ade0*/  SHF.R.U64 R21, R14, R12.reuse, R9.reuse ;  /* 0x0000000c0e157219 */ /* 0x184fe40000001209 */
[----:B------:R-:W-:-:S05]  /*adf0*/  SHF.R.U32.HI R6, RZ, R12, R9 ;  /* 0x0000000cff067219 */ /* 0x000fca0000011609 */
[----:B------:R-:W2:Y:S01]  /*ae00*/  LDC R27, c[0x0][0x638] ;  /* 0x00018e00ff1b7b82 */ /* 0x000ea20000000800 */
[-C--:B---3--:R-:W-:Y:S02]  /*ae10*/  SHF.L.U32 R8, R8, R25.reuse, RZ ;  /* 0x0000001908087219 */ /* 0x088fe400000006ff */
[-CC-:B------:R-:W-:Y:S02]  /*ae20*/  SHF.R.U64 R23, R21, R25.reuse, R6.reuse ;  /* 0x0000001915177219 */ /* 0x180fe40000001206 */
[----:B------:R-:W-:Y:S02]  /*ae30*/  LOP3.LUT R32, RZ, R8, RZ, 0x33, !PT ;  /* 0x00000008ff207212 */ /* 0x000fe400078e33ff */
[----:B------:R-:W-:Y:S01]  /*ae40*/  SHF.R.U32.HI R9, RZ, R25, R6 ;  /* 0x00000019ff097219 */ /* 0x000fe20000011606 */
[----:B------:R-:W3:Y:S01]  /*ae50*/  LDC R31, c[0x0][0x610] ;  /* 0x00018400ff1f7b82 */ /* 0x000ee20000000800 */
[----:B------:R-:W-:Y:S01]  /*ae60*/  IMAD.MOV.U32 R8, RZ, RZ, R23 ;  /* 0x000000ffff087224 */ /* 0x000fe200078e0017 */
[----:B------:R-:W-:Y:S06]  /*ae70*/  @!P0 BRA `(.L_x_291) ;  /* 0x0000000000288947 */ /* 0x000fec0003800000 */
        /* <DEDUP_REMOVED lines=10> */
.L_x_291:
[----:B------:R-:W-:Y:S02]  /*af20*/  ISETP.NE.AND P0, PT, R2, 0x1, PT ;  /* 0x000000010200780c */ /* 0x000fe40003f05270 */
[----:B-1----:R-:W-:Y:S01]  /*af30*/  SHF.R.U64 R6, R8, R26, R9 ;  /* 0x0000001a08067219 */ /* 0x002fe20000001209 */
[----:B0-----:R-:W-:Y:S01]  /*af40*/  VIADD R9, R20, 0xffffffff ;  /* 0xffffffff14097836 */ /* 0x001fe20000000000 */
[----:B------:R-:W-:Y:S02]  /*af50*/  SHF.L.U32 R30, R30, R25, RZ ;  /* 0x000000191e1e7219 */ /* 0x000fe400000006ff */
[----:B------:R-:W-:Y:S01]  /*af60*/  LOP3.LUT R5, R21, R32, RZ, 0xc0, !PT ;  /* 0x0000002015057212 */ /* 0x000fe200078ec0ff */
[----:B------:R-:W-:-:S04]  /*af70*/  IMAD.MOV R8, RZ, RZ, -R6 ;  /* 0x000000ffff087224 */ /* 0x000fc800078e0a06 */
[----:B------:R-:W-:Y:S01]  /*af80*/  IMAD R6, R30, R6, R5 ;  /* 0x000000061e067224 */ /* 0x000fe200078e0205 */
[----:B------:R-:W-:Y:S01]  /*af90*/  LOP3.LUT R5, R14, R9, RZ, 0xc0, !PT ;  /* 0x000000090e057212 */ /* 0x000fe200078ec0ff */
[----:B------:R-:W-:Y:S02]  /*afa0*/  @P0 IMAD R3, R7, R24, R4 ;  /* 0x0000001807030224 */ /* 0x000fe400078e0204 */
[----:B--2---:R-:W-:Y:S02]  /*afb0*/  IMAD R4, R8, R27, R23 ;  /* 0x0000001b08047224 */ /* 0x004fe400078e0217 */
[----:B---3--:R-:W-:Y:S02]  /*afc0*/  IMAD R3, R6, R31, R3 ;  /* 0x0000001f06037224 */ /* 0x008fe400078e0203 */
[----:B------:R-:W-:Y:S02]  /*afd0*/  IMAD R4, R4, R20, R5 ;  /* 0x0000001404047224 */ /* 0x000fe400078e0205 */
[----:B------:R-:W-:-:S02]  /*afe0*/  IMAD.MOV.U32 R8, RZ, RZ, 0x1 ;  /* 0x00000001ff087424 */ /* 0x000fc400078e00ff */
[----:B------:R-:W-:Y:S01]  /*aff0*/  IMAD.MOV.U32 R6, RZ, RZ, R22 ;  /* 0x000000ffff067224 */ /* 0x000fe200078e0016 */
[----:B------:R-:W-:Y:S02]  /*b000*/  SEL R21, R4, R3, !P0 ;  /* 0x0000000304157207 */ /* 0x000fe40004000000 */
[----:B------:R-:W-:-:S07]  /*b010*/  SEL R20, R3, R4, !P0 ;  /* 0x0000000403147207 */ /* 0x000fce0004000000 */
.L_x_289:
[----:B------:R-:W-:-:S08]  /*b020*/  NOP ;  /* 0x0000000000007918 */ /* 0x000fd00000000000 */
[----:B------:R-:W0:-:S00]  /*b030*/  USETMAXREG.DEALLOC.CTAPOOL 0x28 ;  /* 0x00000028000079c8 */ /* 0x000e0000080e0500 */
[----:B0-----:R-:W-:-:S13]  /*b040*/  ISETP.NE.AND P0, PT, R0, RZ, PT ;  /* 0x000000ff0000720c */ /* 0x001fda0003f05270 */
[----:B------:R-:W-:Y:S05]  /*b050*/  @P0 EXIT ;  /* 0x000000000000094d */ /* 0x000fea0003800000 */
[----:B------:R-:W-:Y:S01]  /*b060*/  LOP3.LUT P0, RZ, R8, 0xff, RZ, 0xc0, !PT ;  /* 0x000000ff08ff7812 */ /* 0x000fe2000780c0ff */
[----:B------:R-:W-:Y:S02]  /*b070*/  IMAD.MOV.U32 R0, RZ, RZ, 0x1 ;  /* 0x00000001ff007424 */ /* 0x000fe400078e00ff */
[----:B------:R-:W-:-:S10]  /*b080*/  IMAD.MOV.U32 R3, RZ, RZ, RZ ;  /* 0x000000ffff037224 */ /* 0x000fd400078e00ff */
[----:B------:R-:W-:Y:S05]  /*b090*/  @!P0 BRA `(.L_x_292) ;  /* 0x0000000c00488947 */ /* 0x000fea0003800000 */
[----:B------:R-:W0:Y:S01]  /*b0a0*/  LDC R0, c[0x0][0x28c] ;  /* 0x0000a300ff007b82 */ /* 0x000e220000000800 */
[----:B------:R-:W1:Y:S01]  /*b0b0*/  S2R R11, SR_CgaCtaId ;  /* 0x00000000000b7919 */ /* 0x000e620000008800 */
[----:B------:R-:W-:Y:S01]  /*b0c0*/  ULDC UR5, c[0x0][0x600] ;  /* 0x0001800000057ab9 */ /* 0x000fe20000000800 */
[----:B------:R-:W-:Y:S01]  /*b0d0*/  ULDC UR4, c[0x0][0xc] ;  /* 0x0000030000047ab9 */ /* 0x000fe20000000800 */
[----:B------:R-:W-:Y:S01]  /*b0e0*/  UIADD3 UR16, UR5, -0x1, URZ ;  /* 0xffffffff05107890 */ /* 0x000fe2000fffe03f */
[----:B------:R-:W-:Y:S01]  /*b0f0*/  BSSY B0, `(.L_x_292) ;  /* 0x00000cc000007945 */ /* 0x000fe20003800000 */
[----:B------:R-:W-:Y:S01]  /*b100*/  ULDC UR6, c[0x0][0x658] ;  /* 0x0001960000067ab9 */ /* 0x000fe20000000800 */
[----:B------:R-:W-:Y:S01]  /*b110*/  ULDC UR5, c[0x0][0x10] ;  /* 0x0000040000057ab9 */ /* 0x000fe20000000800 */
[----:B------:R-:W-:Y:S01]  /*b120*/  UMOV UR7, 0xffffffff ;  /* 0xffffffff00077882 */ /* 0x000fe20000000000 */
[----:B------:R-:W-:Y:S01]  /*b130*/  UMOV UR8, 0x1 ;  /* 0x0000000100087882 */ /* 0x000fe20000000000 */
[----:B------:R-:W-:Y:S01]  /*b140*/  UIMAD.WIDE.U32 UR4, UR4, UR5, URZ ;  /* 0x00000005040472a5 */ /* 0x000fe2000f8e003f */
[----:B------:R-:W-:Y:S01]  /*b150*/  IMAD.MOV.U32 R9, RZ, RZ, 0x1 ;  /* 0x00000001ff097424 */ /* 0x000fe200078e00ff */
[----:B------:R-:W-:Y:S01]  /*b160*/  USHF.L.U32 UR7, UR7, UR6, URZ ;  /* 0x0000000607077299 */ /* 0x000fe2000800063f */
[----:B------:R-:W-:Y:S01]  /*b170*/  LOP3.LUT R13, R19, 0x2, RZ, 0xfc, !PT ;  /* 0x00000002130d7812 */ /* 0x000fe200078efcff */
[----:B------:R-:W-:-:S02]  /*b180*/  USHF.L.U32 UR18, UR8, UR6, URZ ;  /* 0x0000000608127299 */ /* 0x000fc4000800063f */
[----:B------:R-:W-:Y:S01]  /*b190*/  ULOP3.LUT UR17, URZ, UR7, URZ, 0x33, !UPT ;  /* 0x000000073f117292 */ /* 0x000fe2000f8e333f */
[----:B------:R-:W-:Y:S01]  /*b1a0*/  ULDC UR6, c[0x0][0x14] ;  /* 0x0000050000067ab9 */ /* 0x000fe20000000800 */
[----:B------:R-:W-:Y:S01]  /*b1b0*/  ULDC.64 UR22, c[0x0][0x198] ;  /* 0x0000660000167ab9 */ /* 0x000fe20000000a00 */
[----:B------:R-:W-:Y:S02]  /*b1c0*/  UIMAD.WIDE.U32 UR20, UR4, UR6, URZ ;  /* 0x00000006041472a5 */ /* 0x000fe4000f8e003f */
[----:B------:R-:W-:Y:S01]  /*b1d0*/  UIMAD UR13, UR5, UR6, URZ ;  /* 0x00000006050d72a4 */ /* 0x000fe2000f8e023f */
[----:B0-----:R-:W-:-:S03]  /*b1e0*/  VIADD R0, R0, 0x1f ;  /* 0x0000001f00007836 */ /* 0x001fc60000000000 */
[----:B------:R-:W-:Y:S02]  /*b1f0*/  UIADD3 UR13, UR21, UR13, URZ ;  /* 0x0000000d150d7290 */ /* 0x000fe4000fffe03f */
[----:B------:R-:W-:-:S04]  /*b200*/  SHF.R.S32.HI R3, RZ, 0x1f, R0 ;  /* 0x0000001fff037819 */ /* 0x000fc80000011400 */
[----:B------:R-:W-:Y:S01]  /*b210*/  LEA.HI R8, R3, R0, RZ, 0x5 ;  /* 0x0000000003087211 */ /* 0x000fe200078f28ff */
[C---:B-1----:R-:W-:Y:S02]  /*b220*/  IMAD.SHL.U32 R10, R11.reuse, 0x40, RZ ;  /* 0x000000400b0a7824 */ /* 0x042fe400078e00ff */
[----:B------:R-:W-:Y:S01]  /*b230*/  IMAD.SHL.U32 R11, R11, 0x800, RZ ;  /* 0x000008000b0b7824 */ /* 0x000fe200078e00ff */
[----:B------:R-:W-:Y:S01]  /*b240*/  SHF.R.S32.HI R8, RZ, 0x5, R8 ;  /* 0x00000005ff087819 */ /* 0x000fe20000011408 */
[----:B------:R-:W-:Y:S01]  /*b250*/  IMAD.MOV.U32 R0, RZ, RZ, 0x1 ;  /* 0x00000001ff007424 */ /* 0x000fe200078e00ff */
[----:B------:R-:W-:Y:S01]  /*b260*/  LOP3.LUT R10, R10, 0x40, RZ, 0xc0, !PT ;  /* 0x000000400a0a7812 */ /* 0x000fe200078ec0ff */
[----:B------:R-:W-:Y:S01]  /*b270*/  IMAD.MOV.U32 R3, RZ, RZ, RZ ;  /* 0x000000ffff037224 */ /* 0x000fe200078e00ff */
[----:B------:R-:W-:Y:S01]  /*b280*/  LOP3.LUT R11, R11, 0x800, RZ, 0xc0, !PT ;  /* 0x000008000b0b7812 */ /* 0x000fe200078ec0ff */
[----:B------:R-:W-:-:S07]  /*b290*/  VIADD R12, R8, 0x1 ;  /* 0x00000001080c7836 */ /* 0x000fce0000000000 */
.L_x_303:
[----:B------:R-:W-:-:S03]  /*b2a0*/  UMOV UR4, 0xffffffff ;  /* 0xffffffff00047882 */ /* 0x000fc60000000000 */
[----:B------:R-:W-:Y:S05]  /*b2b0*/  BRA.DIV UR4, `(.L_x_293) ;  /* 0x0000000e04a87947 */ /* 0x000fea000b800000 */
[----:B------:R-:W-:-:S13]  /*b2c0*/  ELECT P6, URZ, PT ;  /* 0x00000000003f782f */ /* 0x000fda00038c0000 */
.L_x_314:
[----:B------:R-:W0:Y:S01]  /*b2d0*/  LDC R4, c[0x0][0x28c] ;  /* 0x0000a300ff047b82 */ /* 0x000e220000000800 */
[----:B------:R-:W-:Y:S01]  /*b2e0*/  BSSY B1, `(.L_x_294) ;  /* 0x0000038000017945 */ /* 0x000fe20003800000 */
[----:B0-----:R-:W-:-:S13]  /*b2f0*/  ISETP.LT.OR P6, PT, R4, 0x1, !P6 ;  /* 0x000000010400780c */ /* 0x001fda00077c1670 */
[----:B------:R-:W-:Y:S05]  /*b300*/  @P6 BRA `(.L_x_295) ;  /* 0x0000000000d46947 */ /* 0x000fea0003800000 */
[----:B------:R-:W-:Y:S02]  /*b310*/  IMAD R21, R21, 0x80, R10 ;  /* 0x0000008015157824 */ /* 0x000fe400078e020a */
[----:B------:R-:W-:Y:S02]  /*b320*/  IMAD.SHL.U32 R22, R20, 0x100, RZ ;  /* 0x0000010014167824 */ /* 0x000fe400078e00ff */
[----:B------:R-:W-:Y:S02]  /*b330*/  IMAD.MOV.U32 R24, RZ, RZ, RZ ;  /* 0x000000ffff187224 */ /* 0x000fe400078e00ff */
[----:B------:R-:W-:Y:S02]  /*b340*/  IMAD.MOV.U32 R4, RZ, RZ, R12 ;  /* 0x000000ffff047224 */ /* 0x000fe400078e000c */
[----:B------:R-:W-:Y:S02]  /*b350*/  IMAD.MOV.U32 R5, RZ, RZ, R0 ;  /* 0x000000ffff057224 */ /* 0x000fe400078e0000 */
[----:B------:R-:W-:-:S07]  /*b360*/  IMAD.MOV.U32 R14, RZ, RZ, R3 ;  /* 0x000000ffff0e7224 */ /* 0x000fce00078e0003 */
.L_x_298:
[----:B------:R-:W0:Y:S01]  /*b370*/  S2R R20, SR_CgaCtaId ;  /* 0x0000000000147919 */ /* 0x000e220000008800 */
[----:B------:R-:W-:Y:S02]  /*b380*/  MOV R7, 0x400 ;  /* 0x0000040000077802 */ /* 0x000fe40000000f00 */
[----:B------:R-:W-:-:S13]  /*b390*/  LOP3.LUT P1, RZ, R18, 0x7f, RZ, 0xc0, !PT ;  /* 0x0000007f12ff7812 */ /* 0x000fda000782c0ff */
[----:B------:R-:W1:Y:S01]  /*b3a0*/  @!P1 LDC R15, c[0x0][0x500] ;  /* 0x00014000ff0f9b82 */ /* 0x000e620000000800 */
[----:B0-----:R-:W-:Y:S02]  /*b3b0*/  LEA R23, R20, R7, 0x18 ;  /* 0x0000000714177211 */ /* 0x001fe400078ec0ff */
[----:B------:R-:W-:-:S03]  /*b3c0*/  SHF.L.U32 R7, R5, 0x1f, RZ ;  /* 0x0000001f05077819 */ /* 0x000fc600000006ff */
[----:B------:R-:W-:-:S04]  /*b3d0*/  IMAD R20, R14, 0x8, R23 ;  /* 0x000000080e147824 */ /* 0x000fc800078e0217 */
[----:B------:R-:W0:Y:S02]  /*b3e0*/  SYNCS.PHASECHK.TRANS64.TRYWAIT P0, [R20+URZ+0x20], R7 ;  /* 0x00002007140075a7 */ /* 0x000e24000800017f */
[----:B01----:R-:W-:Y:S05]  /*b3f0*/  @!P0 BRA `(.L_x_296) ;  /* 0x0000000c00788947 */ /* 0x003fea0003800000 */
.L_x_315:
[----:B0-----:R-:W-:Y:S01]  /*b400*/  PRMT R7, R13, 0x9910, RZ ;  /* 0x000099100d077816 */ /* 0x001fe200000000ff */
[----:B------:R0:W-:Y:S03]  /*b410*/  @!P1 SYNCS.ARRIVE.TRANS64 RZ, [R20+URZ], R15 ;  /* 0x0000000f14ff99a7 */ /* 0x0001e6000800003f */
[----:B------:R-:W-:-:S13]  /*b420*/  ISETP.NE.AND P0, PT, R7, 0x2, PT ;  /* 0x000000020700780c */ /* 0x000fda0003f05270 */
[----:B0-----:R-:W-:Y:S05]  /*b430*/  @P0 BRA `(.L_x_297) ;  /* 0x0000000000040947 */ /* 0x001fea0003800000 */
[----:B------:R-:W-:Y:S01]  /*b440*/  BPT.TRAP 0x1 ;  /* 0x000000040000795c */ /* 0x000fe20000300000 */
.L_x_297:
[----:B------:R-:W-:Y:S01]  /*b450*/  IMAD R7, R14, 0x1000, R11 ;  /* 0x000010000e077824 */ /* 0x000fe200078e020b */
[----:B------:R-:W-:Y:S01]  /*b460*/  R2UR UR9, R20 ;  /* 0x00000000140972ca */ /* 0x000fe200000e0000 */
[--C-:B------:R-:W-:Y:S01]  /*b470*/  IMAD R15, R14, 0x8000, R23.reuse ;  /* 0x000080000e0f7824 */ /* 0x100fe200078e0217 */
[----:B------:R-:W-:Y:S01]  /*b480*/  UIADD3 UR4, UP0, UR22, 0xf0, URZ ;  /* 0x000000f016047890 */ /* 0x000fe2000ff1e03f */
[----:B------:R-:W-:Y:S01]  /*b490*/  IMAD R7, R7, 0x4, R23 ;  /* 0x0000000407077824 */ /* 0x000fe200078e0217 */
[----:B------:R-:W-:Y:S01]  /*b4a0*/  R2UR UR11, R22 ;  /* 0x00000000160b72ca */ /* 0x000fe200000e0000 */
[----:B------:R-:W-:Y:S01]  /*b4b0*/  VIADD R4, R4, 0xffffffff ;  /* 0xffffffff04047836 */ /* 0x000fe20000000000 */
[----:B------:R-:W-:Y:S01]  /*b4c0*/  R2UR UR5, R15 ;  /* 0x000000000f0572ca */ /* 0x000fe200000e0000 */
[----:B------:R-:W-:Y:S01]  /*b4d0*/  UIADD3 UR24, UP1, UR22, 0x1f0, URZ ;  /* 0x000001f016187890 */ /* 0x000fe2000ff3e03f */
[----:B------:R-:W-:Y:S01]  /*b4e0*/  R2UR UR8, R7 ;  /* 0x00000000070872ca */ /* 0x000fe200000e0000 */
[----:B------:R-:W-:Y:S01]  /*b4f0*/  VIADD R14, R14, 0x1 ;  /* 0x000000010e0e7836 */ /* 0x000fe20000000000 */
[----:B------:R-:W-:Y:S01]  /*b500*/  R2UR UR10, R24 ;  /* 0x00000000180a72ca */ /* 0x000fe200000e0000 */
[----:B------:R-:W-:Y:S01]  /*b510*/  UIADD3.X UR25, URZ, UR23, URZ, UP1, !UPT ;  /* 0x000000173f197290 */ /* 0x000fe20008ffe43f */
[----:B------:R-:W-:Y:S01]  /*b520*/  R2UR UR12, R6 ;  /* 0x00000000060c72ca */ /* 0x000fe200000e0000 */
[----:B------:R-:W-:Y:S01]  /*b530*/  UMOV UR6, 0x0 ;  /* 0x0000000000067882 */ /* 0x000fe20000000000 */
[----:B------:R-:W-:Y:S01]  /*b540*/  R2UR UR19, R21 ;  /* 0x00000000151372ca */ /* 0x000fe200000e0000 */
[----:B------:R-:W-:Y:S01]  /*b550*/  UMOV UR7, 0x10000000 ;  /* 0x1000000000077882 */ /* 0x000fe20000000000 */
[----:B------:R-:W-:Y:S01]  /*b560*/  ISETP.GT.AND P1, PT, R4, 0x1, PT ;  /* 0x000000010400780c */ /* 0x000fe20003f24270 */
[----:B------:R-:W-:Y:S01]  /*b570*/  UMOV UR26, 0x30000 ;  /* 0x00030000001a7882 */ /* 0x000fe20000000000 */
[----:B------:R-:W-:Y:S01]  /*b580*/  ISETP.NE.AND P0, PT, R14, 0x4, PT ;  /* 0x000000040e00780c */ /* 0x000fe20003f05270 */
[----:B------:R-:W-:Y:S01]  /*b590*/  UIADD3 UR14, UR5, 0x100, URZ ;  /* 0x00000100050e7890 */ /* 0x000fe2000fffe03f */
[----:B------:R-:W-:Y:S01]  /*b5a0*/  VIADD R24, R24, 0x20 ;  /* 0x0000002018187836 */ /* 0x000fe20000000000 */
[----:B------:R-:W-:Y:S01]  /*b5b0*/  UIADD3.X UR5, URZ, UR23, URZ, UP0, !UPT ;  /* 0x000000173f057290 */ /* 0x000fe200087fe43f */
[----:B------:R-:W-:Y:S01]  /*b5c0*/  SEL R20, RZ, 0x1, P0 ;  /* 0x00000001ff147807 */ /* 0x000fe20000000000 */
[----:B------:R-:W-:Y:S01]  /*b5d0*/  UIADD3 UR15, UR8, 0x20100, URZ ;  /* 0x00020100080f7890 */ /* 0x000fe2000fffe03f */
[----:B------:R-:W-:-:S02]  /*b5e0*/  SEL R14, R14, RZ, P0 ;  /* 0x000000ff0e0e7207 */ /* 0x000fc40000000000 */
[----:B------:R-:W-:Y:S01]  /*b5f0*/  UMOV UR8, UR14 ;  /* 0x0000000e00087c82 */ /* 0x000fe20008000000 */
[----:B------:R-:W-:-:S03]  /*b600*/  LOP3.LUT R5, R5, R20, RZ, 0x3c, !PT ;  /* 0x0000001405057212 */ /* 0x000fc600078e3cff */
[----:B------:R0:W-:Y:S02]  /*b610*/  UTMALDG.3D [UR8], [UR4], desc[UR6] ;  /* 0x00000608040075b4 */ /* 0x0001e40008011000 */
[----:B0-----:R-:W-:Y:S01]  /*b620*/  UMOV UR8, UR15 ;  /* 0x0000000f00087c82 */ /* 0x001fe20008000000 */
[----:B------:R-:W-:Y:S02]  /*b630*/  UMOV UR11, UR19 ;  /* 0x00000013000b7c82 */ /* 0x000fe40008000000 */
[----:B------:R0:W-:Y:S02]  /*b640*/  UTMALDG.3D.MULTICAST [UR8], [UR24], UR26, desc[UR6] ;  /* 0x00000608180073b4 */ /* 0x0001e4000801181a */
[----:B0-----:R-:W-:Y:S05]  /*b650*/  @P1 BRA `(.L_x_298) ;  /* 0xfffffffc00441947 */ /* 0x001fea000383ffff */
.L_x_295:
[----:B------:R-:W-:Y:S05]  /*b660*/  BSYNC B1 ;  /* 0x0000000000017941 */ /* 0x000fea0003800000 */
.L_x_294:
[----:B------:R-:W-:Y:S01]  /*b670*/  LOP3.LUT P1, RZ, R9, 0xff, RZ, 0xc0, !PT ;  /* 0x000000ff09ff7812 */ /* 0x000fe2000782c0ff */
[----:B------:R-:W-:Y:S01]  /*b680*/  IMAD.IADD R3, R8, 0x1, R3 ;  /* 0x0000000108037824 */ /* 0x000fe200078e0203 */
[----:B------:R-:W-:Y:S01]  /*b690*/  IADD3 R16, P2, R16, UR20, RZ ;  /* 0x0000001410107c10 */ /* 0x000fe2000ff5e0ff */
[----:B------:R-:W-:Y:S01]  /*b6a0*/  ULDC.64 UR4, c[0x0][0x650] ;  /* 0x0001940000047ab9 */ /* 0x000fe20000000a00 */
[----:B------:R-:W-:Y:S01]  /*b6b0*/  BSSY B1, `(.L_x_299) ;  /* 0x000006d000017945 */ /* 0x000fe20003800000 */
[----:B------:R-:W-:Y:S01]  /*b6c0*/  IMAD.MOV.U32 R20, RZ, RZ, -0x1 ;  /* 0xffffffffff147424 */ /* 0x000fe200078e00ff */
[----:B------:R-:W-:Y:S01]  /*b6d0*/  ISETP.GT.U32.AND P0, PT, R3, 0x3, PT ;  /* 0x000000030300780c */ /* 0x000fe20003f04070 */
[----:B------:R-:W-:Y:S01]  /*b6e0*/  IMAD.MOV.U32 R21, RZ, RZ, -0x1 ;  /* 0xffffffffff157424 */ /* 0x000fe200078e00ff */
[----:B------:R-:W-:Y:S02]  /*b6f0*/  SHF.R.U32.HI R4, RZ, 0x2, R3 ;  /* 0x00000002ff047819 */ /* 0x000fe40000011603 */
[----:B------:R-:W-:-:S02]  /*b700*/  ISETP.LT.U32.AND P0, PT, R8, 0x4, P0 ;  /* 0x000000040800780c */ /* 0x000fc40000701070 */
[----:B------:R-:W-:Y:S01]  /*b710*/  IADD3.X R17, R17, UR13, RZ, P2, !PT ;  /* 0x0000000d11117c10 */ /* 0x000fe200097fe4ff */
[----:B------:R-:W0:Y:S01]  /*b720*/  @P1 S2R R6, SR_CgaCtaId ;  /* 0x0000000000061919 */ /* 0x000e220000008800 */
[----:B------:R-:W-:Y:S02]  /*b730*/  @P1 MOV R5, 0x400 ;  /* 0x0000040000051802 */ /* 0x000fe40000000f00 */
[----:B------:R-:W-:Y:S02]  /*b740*/  ISETP.GE.U32.AND P2, PT, R16, UR4, PT ;  /* 0x0000000410007c0c */ /* 0x000fe4000bf46070 */
[----:B------:R-:W-:Y:S02]  /*b750*/  LOP3.LUT R4, R4, 0x1, RZ, 0xc0, !PT ;  /* 0x0000000104047812 */ /* 0x000fe400078ec0ff */
[----:B------:R-:W-:Y:S02]  /*b760*/  LOP3.LUT R3, R3, 0x3, RZ, 0xc0, !PT ;  /* 0x0000000303037812 */ /* 0x000fe400078ec0ff */
[----:B------:R-:W-:-:S02]  /*b770*/  PRMT R9, RZ, 0x7610, R9 ;  /* 0x00007610ff097816 */ /* 0x000fc40000000009 */
[----:B0-----:R-:W-:Y:S01]  /*b780*/  @P1 LEA R5, R6, R5, 0x18 ;  /* 0x0000000506051211 */ /* 0x001fe200078ec0ff */
[----:B------:R-:W-:-:S03]  /*b790*/  IMAD.MOV.U32 R6, RZ, RZ, -0x1 ;  /* 0xffffffffff067424 */ /* 0x000fc600078e00ff */
[----:B------:R0:W-:Y:S01]  /*b7a0*/  @P1 SYNCS.ARRIVE.TRANS64.A1T0 RZ, [R5+URZ+0x58], RZ ;  /* 0x000058ff05ff19a7 */ /* 0x0001e2000810003f */
[----:B------:R-:W-:-:S04]  /*b7b0*/  ISETP.NE.U32.AND P1, PT, R4, 0x1, PT ;  /* 0x000000010400780c */ /* 0x000fc80003f25070 */
[----:B------:R-:W-:Y:S02]  /*b7c0*/  ISETP.GT.U32.AND P1, PT, R8, 0x3, !P1 ;  /* 0x000000030800780c */ /* 0x000fe40004f24070 */
[----:B0-----:R-:W-:Y:S02]  /*b7d0*/  SEL R5, RZ, 0x1, !P0 ;  /* 0x00000001ff057807 */ /* 0x001fe40004000000 */
[----:B------:R-:W-:Y:S02]  /*b7e0*/  ISETP.GE.U32.AND.EX P0, PT, R17, UR5, PT, P2 ;  /* 0x0000000511007c0c */ /* 0x000fe4000bf06120 */
[----:B------:R-:W-:-:S04]  /*b7f0*/  SEL R4, RZ, 0x1, !P1 ;  /* 0x00000001ff047807 */ /* 0x000fc80004800000 */
[----:B------:R-:W-:Y:S02]  /*b800*/  LOP3.LUT R0, R4, R0, R5, 0x96, !PT ;  /* 0x0000000004007212 */ /* 0x000fe400078e9605 */
[----:B------:R-:W-:-:S05]  /*b810*/  PRMT R4, RZ, 0x7610, R4 ;  /* 0x00007610ff047816 */ /* 0x000fca0000000004 */
[----:B------:R-:W-:Y:S05]  /*b820*/  @P0 BRA `(.L_x_300) ;  /* 0x0000000400540947 */ /* 0x000fea0003800000 */
[----:B------:R-:W0:Y:S01]  /*b830*/  S2R R15, SR_CTAID.X ;  /* 0x00000000000f7919 */ /* 0x000e220000002500 */
[----:B------:R-:W-:Y:S01]  /*b840*/  ULDC.64 UR4, c[0x0][0x628] ;  /* 0x00018a0000047ab9 */ /* 0x000fe20000000a00 */
[----:B------:R-:W-:Y:S01]  /*b850*/  ULDC UR7, c[0x0][0x630] ;  /* 0x00018c0000077ab9 */ /* 0x000fe20000000800 */
[----:B------:R-:W-:Y:S01]  /*b860*/  ISETP.NE.U32.AND P0, PT, RZ, UR4, PT ;  /* 0x00000004ff007c0c */ /* 0x000fe2000bf05070 */
[----:B------:R-:W1:Y:S01]  /*b870*/  S2R R20, SR_CTAID.Y ;  /* 0x0000000000147919 */ /* 0x000e620000002600 */
[----:B------:R-:W-:Y:S01]  /*b880*/  ULDC UR8, c[0x0][0x150] ;  /* 0x0000540000087ab9 */ /* 0x000fe20000000800 */
[----:B------:R-:W-:Y:S01]  /*b890*/  IMAD.MOV.U32 R4, RZ, RZ, R16 ;  /* 0x000000ffff047224 */ /* 0x000fe200078e0010 */
[----:B------:R-:W-:Y:S01]  /*b8a0*/  ISETP.NE.AND.EX P0, PT, RZ, UR5, PT, P0 ;  /* 0x00000005ff007c0c */ /* 0x000fe2000bf05300 */
[----:B------:R-:W-:Y:S01]  /*b8b0*/  IMAD.MOV.U32 R5, RZ, RZ, R17 ;  /* 0x000000ffff057224 */ /* 0x000fe200078e0011 */
[----:B0-----:R-:W-:-:S11]  /*b8c0*/  I2FP.F32.U32 R22, R15 ;  /* 0x0000000f00167245 */ /* 0x001fd60000201000 */
[----:B------:R-:W-:Y:S05]  /*b8d0*/  @!P0 BRA `(.L_x_301) ;  /* 0x0000000000288947 */ /* 0x000fea0003800000 */
[----:B------:R-:W-:Y:S02]  /*b8e0*/  ULDC UR6, c[0x0][0x634] ;  /* 0x00018d0000067ab9 */ /* 0x000fe40000000800 */
[----:B------:R-:W-:-:S05]  /*b8f0*/  IADD3 R5, P0, R16, UR6, RZ ;  /* 0x0000000610057c10 */ /* 0x000fca000ff1e0ff */
[----:B------:R-:W-:-:S04]  /*b900*/  IMAD.X R21, RZ, RZ, R17, P0 ;  /* 0x000000ffff157224 */ /* 0x000fc800000e0611 */
[----:B------:R-:W-:-:S04]  /*b910*/  IMAD.WIDE.U32 R6, R21, UR4, RZ ;  /* 0x0000000415067c25 */ /* 0x000fc8000f8e00ff */
[----:B------:R-:W-:-:S04]  /*b920*/  IMAD.WIDE.U32 R6, P0, R5, UR5, R6 ;  /* 0x0000000505067c25 */ /* 0x000fc8000f800006 */
[----:B------:R-:W-:-:S04]  /*b930*/  IMAD.WIDE.U32 R4, R5, UR4, RZ ;  /* 0x0000000405047c25 */ /* 0x000fc8000f8e00ff */
[----:B------:R-:W-:Y:S01]  /*b940*/  IMAD.MOV.U32 R4, RZ, RZ, R7 ;  /* 0x000000ffff047224 */ /* 0x000fe200078e0007 */
[----:B------:R-:W-:Y:S01]  /*b950*/  IADD3 RZ, P1, R5, R6, RZ ;  /* 0x0000000605ff7210 */ /* 0x000fe20007f3e0ff */
[----:B------:R-:W-:-:S04]  /*b960*/  IMAD.X R5, RZ, RZ, RZ, P0 ;  /* 0x000000ffff057224 */ /* 0x000fc800000e06ff */
[----:B------:R-:W-:-:S08]  /*b970*/  IMAD.WIDE.U32.X R4, R21, UR5, R4, P1 ;  /* 0x0000000515047c25 */ /* 0x000fd000088e0404 */
.L_x_301:
[--C-:B------:R-:W-:Y:S01]  /*b980*/  SHF.R.U64 R14, R4, UR7, R5.reuse ;  /* 0x00000007040e7c19 */ /* 0x100fe20008001205 */
[----:B------:R-:W-:Y:S01]  /*b990*/  FMUL R22, R22, UR8 ;  /* 0x0000000816167c20 */ /* 0x000fe20008400000 */
[----:B------:R-:W-:Y:S01]  /*b9a0*/  SHF.R.U32.HI R4, RZ, UR7, R5 ;  /* 0x00000007ff047c19 */ /* 0x000fe20008011605 */
[----:B------:R-:W0:Y:S01]  /*b9b0*/  LDC R6, c[0x0][0x144] ;  /* 0x00005100ff067b82 */ /* 0x000e220000000800 */
[----:B------:R-:W-:Y:S01]  /*b9c0*/  IADD3 R5, P0, RZ, -R14, RZ ;  /* 0x8000000eff057210 */ /* 0x000fe20007f1e0ff */
[----:B------:R-:W-:Y:S01]  /*b9d0*/  ULDC UR6, c[0x0][0x154] ;  /* 0x0000550000067ab9 */ /* 0x000fe20000000800 */
[----:B-1----:R-:W-:Y:S01]  /*b9e0*/  I2FP.F32.U32 R7, R20 ;  /* 0x0000001400077245 */ /* 0x002fe20000201000 */
[----:B------:R-:W1:Y:S01]  /*b9f0*/  F2I.U32.TRUNC.NTZ R22, R22 ;  /* 0x0000001600167305 */ /* 0x000e62000020f000 */
[----:B------:R-:W-:Y:S01]  /*ba00*/  ULDC.64 UR4, c[0x0][0x620] ;  /* 0x0001880000047ab9 */ /* 0x000fe20000000a00 */
[----:B------:R-:W-:Y:S01]  /*ba10*/  IMAD.X R4, RZ, RZ, ~R4, P0 ;  /* 0x000000ffff047224 */ /* 0x000fe200000e0e04 */
[----:B------:R-:W-:Y:S01]  /*ba20*/  ISETP.NE.AND P2, PT, R2, 0x1, PT ;  /* 0x000000010200780c */ /* 0x000fe20003f45270 */
[----:B------:R-:W-:Y:S01]  /*ba30*/  FMUL R23, R7, UR6 ;  /* 0x0000000607177c20 */ /* 0x000fe20008400000 */
[----:B------:R-:W2:Y:S01]  /*ba40*/  LDC R25, c[0x0][0x148] ;  /* 0x00005200ff197b82 */ /* 0x000ea20000000800 */
[----:B------:R-:W-:Y:S01]  /*ba50*/  IMAD R4, R4, UR4, RZ ;  /* 0x0000000404047c24 */ /* 0x000fe2000f8e02ff */
[----:B------:R-:W-:-:S02]  /*ba60*/  ULDC.64 UR6, c[0x0][0x640] ;  /* 0x0001900000067ab9 */ /* 0x000fc40000000a00 */
[----:B------:R-:W-:Y:S01]  /*ba70*/  ISETP.NE.U32.AND P0, PT, RZ, UR6, PT ;  /* 0x00000006ff007c0c */ /* 0x000fe2000bf05070 */
[----:B------:R-:W3:Y:S01]  /*ba80*/  F2I.U32.TRUNC.NTZ R23, R23 ;  /* 0x0000001700177305 */ /* 0x000ee2000020f000 */
[C---:B------:R-:W-:Y:S02]  /*ba90*/  IMAD R7, R5.reuse, UR5, R4 ;  /* 0x0000000505077c24 */ /* 0x040fe4000f8e0204 */
[----:B------:R-:W-:Y:S01]  /*baa0*/  IMAD.WIDE.U32 R4, R5, UR4, R16 ;  /* 0x0000000405047c25 */ /* 0x000fe2000f8e0010 */
[----:B------:R-:W-:Y:S01]  /*bab0*/  ULDC UR4, c[0x0][0x618] ;  /* 0x0001860000047ab9 */ /* 0x000fe20000000800 */
[----:B------:R-:W-:Y:S02]  /*bac0*/  ISETP.NE.AND.EX P0, PT, RZ, UR7, PT, P0 ;  /* 0x00000007ff007c0c */ /* 0x000fe4000bf05300 */
[----:B------:R-:W-:Y:S02]  /*bad0*/  IMAD.IADD R5, R5, 0x1, R7 ;  /* 0x0000000105057824 */ /* 0x000fe400078e0207 */
[----:B-1----:R-:W-:-:S03]  /*bae0*/  IMAD.MOV R22, RZ, RZ, -R22 ;  /* 0x000000ffff167224 */ /* 0x002fc600078e0a16 */
[----:B------:R-:W-:Y:S01]  /*baf0*/  SHF.R.U64 R21, R4, UR4, R5 ;  /* 0x0000000404157c19 */ /* 0x000fe20008001205 */
[----:B0-----:R-:W-:Y:S01]  /*bb00*/  IMAD R15, R6, R22, R15 ;  /* 0x00000016060f7224 */ /* 0x001fe200078e020f */
[----:B------:R-:W-:Y:S01]  /*bb10*/  SHF.R.U32.HI R4, RZ, UR4, R5 ;  /* 0x00000004ff047c19 */ /* 0x000fe20008011605 */
[----:B------:R-:W-:Y:S01]  /*bb20*/  ULDC UR4, c[0x0][0x608] ;  /* 0x0001820000047ab9 */ /* 0x000fe20000000800 */
[----:B---3--:R-:W-:Y:S02]  /*bb30*/  IMAD.MOV R6, RZ, RZ, -R23 ;  /* 0x000000ffff067224 */ /* 0x008fe400078e0a17 */
[--C-:B------:R-:W-:Y:S02]  /*bb40*/  SHF.R.U64 R22, R21, UR4, R4.reuse ;  /* 0x0000000415167c19 */ /* 0x100fe40008001204 */
[----:B------:R-:W-:Y:S01]  /*bb50*/  SHF.R.U32.HI R5, RZ, UR4, R4 ;  /* 0x00000004ff057c19 */ /* 0x000fe20008011604 */
[----:B------:R-:W-:Y:S01]  /*bb60*/  ULDC UR4, c[0x0][0x658] ;  /* 0x0001960000047ab9 */ /* 0x000fe20000000800 */
[----:B--2---:R-:W-:-:S02]  /*bb70*/  @P2 IMAD R15, R25, R6, R20 ;  /* 0x00000006190f2224 */ /* 0x004fc400078e0214 */
[--C-:B------:R-:W-:Y:S02]  /*bb80*/  SHF.R.U64 R20, R22, UR4, R5.reuse ;  /* 0x0000000416147c19 */ /* 0x100fe40008001205 */
[----:B------:R-:W-:-:S03]  /*bb90*/  SHF.R.U32.HI R23, RZ, UR4, R5 ;  /* 0x00000004ff177c19 */ /* 0x000fc60008011605 */
[----:B------:R-:W-:Y:S02]  /*bba0*/  IMAD.MOV.U32 R6, RZ, RZ, R20 ;  /* 0x000000ffff067224 */ /* 0x000fe400078e0014 */
[----:B------:R-:W-:Y:S01]  /*bbb0*/  IMAD.MOV.U32 R5, RZ, RZ, R23 ;  /* 0x000000ffff057224 */ /* 0x000fe200078e0017 */
[----:B------:R-:W-:Y:S06]  /*bbc0*/  @!P0 BRA `(.L_x_302) ;  /* 0x00000000002c8947 */ /* 0x000fec0003800000 */
        /* <DEDUP_REMOVED lines=9> */
[----:B------:R-:W-:-:S04]  /*bc60*/  IMAD.WIDE.U32.X R4, R23, UR7, R4, P1 ;  /* 0x0000000717047c25 */ /* 0x000fc800088e0404 */
[----:B------:R-:W-:-:S07]  /*bc70*/  IMAD.MOV.U32 R6, RZ, RZ, R4 ;  /* 0x000000ffff067224 */ /* 0x000fce00078e0004 */
.L_x_302:
[----:B------:R-:W-:Y:S01]  /*bc80*/  ULDC UR4, c[0x0][0x648] ;  /* 0x0001920000047ab9 */ /* 0x000fe20000000800 */
[----:B------:R-:W-:Y:S01]  /*bc90*/  LOP3.LUT R4, R22, UR17, RZ, 0xc0, !PT ;  /* 0x0000001116047c12 */ /* 0x000fe2000f8ec0ff */
[----:B------:R-:W-:Y:S01]  /*bca0*/  ULDC UR5, c[0x0][0x610] ;  /* 0x0001840000057ab9 */ /* 0x000fe20000000800 */
[----:B------:R-:W-:Y:S01]  /*bcb0*/  SHF.R.U64 R5, R6, UR4, R5 ;  /* 0x0000000406057c19 */ /* 0x000fe20008001205 */
[----:B------:R-:W-:Y:S01]  /*bcc0*/  ULDC UR4, c[0x0][0x638] ;  /* 0x00018e0000047ab9 */ /* 0x000fe20000000800 */
[----:B------:R-:W-:Y:S01]  /*bcd0*/  LOP3.LUT R21, R21, UR16, RZ, 0xc0, !PT ;  /* 0x0000001015157c12 */ /* 0x000fe2000f8ec0ff */
[----:B------:R-:W-:Y:S02]  /*bce0*/  IMAD.MOV.U32 R6, RZ, RZ, R14 ;  /* 0x000000ffff067224 */ /* 0x000fe400078e000e */
[----:B------:R-:W-:Y:S02]  /*bcf0*/  IMAD.MOV R7, RZ, RZ, -R5 ;  /* 0x000000ffff077224 */ /* 0x000fe400078e0a05 */
[----:B------:R-:W-:-:S02]  /*bd00*/  IMAD R4, R5, UR18, R4 ;  /* 0x0000001205047c24 */ /* 0x000fc4000f8e0204 */
[----:B------:R-:W-:Y:S01]  /*bd10*/  IMAD R20, R7, UR4, R20 ;  /* 0x0000000407147c24 */ /* 0x000fe2000f8e0214 */
[----:B------:R-:W-:Y:S01]  /*bd20*/  ULDC UR4, c[0x0][0x600] ;  /* 0x0001800000047ab9 */ /* 0x000fe20000000800 */
[----:B------:R-:W-:Y:S02]  /*bd30*/  IMAD R15, R4, UR5, R15 ;  /* 0x00000005040f7c24 */ /* 0x000fe4000f8e020f */
[----:B------:R-:W-:Y:S02]  /*bd40*/  IMAD R20, R20, UR4, R21 ;  /* 0x0000000414147c24 */ /* 0x000fe4000f8e0215 */
[----:B------:R-:W-:-:S03]  /*bd50*/  IMAD.MOV.U32 R4, RZ, RZ, 0x1 ;  /* 0x00000001ff047424 */ /* 0x000fc600078e00ff */
[----:B------:R-:W-:Y:S02]  /*bd60*/  SEL R21, R20, R15, !P2 ;  /* 0x0000000f14157207 */ /* 0x000fe40005000000 */
[----:B------:R-:W-:-:S07]  /*bd70*/  SEL R20, R15, R20, !P2 ;  /* 0x000000140f147207 */ /* 0x000fce0005000000 */
.L_x_300:
[----:B------:R-:W-:Y:S05]  /*bd80*/  BSYNC B1 ;  /* 0x0000000000017941 */ /* 0x000fea0003800000 */
.L_x_299:
[----:B------:R-:W-:-:S13]  /*bd90*/  LOP3.LUT P0, RZ, R4, 0xff, RZ, 0xc0, !PT ;  /* 0x000000ff04ff7812 */ /* 0x000fda000780c0ff */
[----:B------:R-:W-:Y:S05]  /*bda0*/  @P0 BRA `(.L_x_303) ;  /* 0xfffffff4003c0947 */ /* 0x000fea000383ffff */
[----:B------:R-:W-:Y:S05]  /*bdb0*/  BSYNC B0 ;  /* 0x0000000000007941 */ /* 0x000fea0003800000 */
.L_x_292:
[----:B------:R-:W-:-:S03]  /*bdc0*/  UMOV UR4, 0xffffffff ;  /* 0xffffffff00047882 */ /* 0x000fc60000000000 */
[----:B------:R-:W-:Y:S05]  /*bdd0*/  BRA.DIV UR4, `(.L_x_304) ;  /* 0x0000000604147947 */ /* 0x000fea000b800000 */
[----:B------:R-:W-:-:S13]  /*bde0*/  ELECT P6, URZ, PT ;  /* 0x00000000003f782f */ /* 0x000fda00038c0000 */
.L_x_318:
[----:B------:R-:W-:Y:S04]  /*bdf0*/  BSSY B0, `(.L_x_305) ;  /* 0x000002b000007945 */ /* 0x000fe80003800000 */
[----:B------:R-:W-:Y:S05]  /*be00*/  @!P6 BRA `(.L_x_306) ;  /* 0x0000000000a4e947 */ /* 0x000fea0003800000 */
[----:B------:R-:W-:-:S04]  /*be10*/  LOP3.LUT R19, R19, 0x2, RZ, 0xfc, !PT ;  /* 0x0000000213137812 */ /* 0x000fc800078efcff */
[----:B------:R-:W-:-:S13]  /*be20*/  ISETP.NE.AND P0, PT, R19, 0x3, PT ;  /* 0x000000031300780c */ /* 0x000fda0003f05270 */
[----:B------:R-:W-:Y:S05]  /*be30*/  @!P0 BRA `(.L_x_307) ;  /* 0x0000000000048947 */ /* 0x000fea0003800000 */
[----:B------:R-:W-:Y:S01]  /*be40*/  BPT.TRAP 0x1 ;  /* 0x000000040000795c */ /* 0x000fe20000300000 */
.L_x_307:
[----:B------:R-:W0:Y:S01]  /*be50*/  S2R R5, SR_CgaCtaId ;  /* 0x0000000000057919 */ /* 0x000e220000008800 */
[----:B------:R-:W-:Y:S02]  /*be60*/  MOV R2, 0x400 ;  /* 0x0000040000027802 */ /* 0x000fe40000000f00 */
[----:B------:R-:W-:Y:S02]  /*be70*/  SHF.L.U32 R4, R0, 0x1f, RZ ;  /* 0x0000001f00047819 */ /* 0x000fe400000006ff */
[----:B0-----:R-:W-:-:S05]  /*be80*/  LEA R2, R5, R2, 0x18 ;  /* 0x0000000205027211 */ /* 0x001fca00078ec0ff */
[----:B------:R-:W-:-:S04]  /*be90*/  VIADD R2, R2, 0x20 ;  /* 0x0000002002027836 */ /* 0x000fc80000000000 */
[C---:B------:R-:W-:Y:S02]  /*bea0*/  IMAD R7, R3.reuse, 0x8, R2 ;  /* 0x0000000803077824 */ /* 0x040fe400078e0202 */
[----:B------:R-:W-:Y:S02]  /*beb0*/  VIADD R3, R3, 0x1 ;  /* 0x0000000103037836 */ /* 0x000fe40000000000 */
[----:B------:R-:W0:Y:S03]  /*bec0*/  SYNCS.PHASECHK.TRANS64.TRYWAIT P0, [R7+URZ], R4 ;  /* 0x00000004070075a7 */ /* 0x000e26000800017f */
[----:B------:R-:W-:-:S04]  /*bed0*/  ISETP.NE.AND P1, PT, R3, 0x4, PT ;  /* 0x000000040300780c */ /* 0x000fc80003f25270 */
[----:B------:R-:W-:Y:S02]  /*bee0*/  SEL R5, RZ, 0x1, P1 ;  /* 0x00000001ff057807 */ /* 0x000fe40000800000 */
[----:B------:R-:W-:Y:S02]  /*bef0*/  SEL R3, R3, RZ, P1 ;  /* 0x000000ff03037207 */ /* 0x000fe40000800000 */
[----:B------:R-:W-:-:S03]  /*bf00*/  LOP3.LUT R6, R0, R5, RZ, 0x3c, !PT ;  /* 0x0000000500067212 */ /* 0x000fc600078e3cff */
[----:B------:R-:W-:Y:S01]  /*bf10*/  IMAD R8, R3, 0x8, R2 ;  /* 0x0000000803087824 */ /* 0x000fe200078e0202 */
[----:B------:R-:W-:Y:S01]  /*bf20*/  SHF.L.U32 R5, R6, 0x1f, RZ ;  /* 0x0000001f06057819 */ /* 0x000fe200000006ff */
[----:B0-----:R-:W-:Y:S06]  /*bf30*/  @!P0 BRA `(.L_x_308) ;  /* 0x0000000000dc8947 */ /* 0x001fec0003800000 */
.L_x_319:
[----:B------:R-:W1:Y:S01]  /*bf40*/  SYNCS.PHASECHK.TRANS64.TRYWAIT P0, [R8+URZ], R5 ;  /* 0x00000005080075a7 */ /* 0x000e62000800017f */
[----:B------:R-:W-:-:S05]  /*bf50*/  VIADD R0, R3, 0x1 ;  /* 0x0000000103007836 */ /* 0x000fca0000000000 */
[----:B------:R-:W-:-:S04]  /*bf60*/  ISETP.NE.AND P1, PT, R0, 0x4, PT ;  /* 0x000000040000780c */ /* 0x000fc80003f25270 */
[----:B------:R-:W-:Y:S02]  /*bf70*/  SEL R3, RZ, 0x1, P1 ;  /* 0x00000001ff037807 */ /* 0x000fe40000800000 */
[----:B0-----:R-:W-:Y:S02]  /*bf80*/  SEL R7, R0, RZ, P1 ;  /* 0x000000ff00077207 */ /* 0x001fe40000800000 */
[----:B------:R-:W-:-:S03]  /*bf90*/  LOP3.LUT R9, R6, R3, RZ, 0x3c, !PT ;  /* 0x0000000306097212 */ /* 0x000fc600078e3cff */
[----:B------:R-:W-:Y:S01]  /*bfa0*/  IMAD R11, R7, 0x8, R2 ;  /* 0x00000008070b7824 */ /* 0x000fe200078e0202 */
[----:B------:R-:W-:Y:S01]  /*bfb0*/  SHF.L.U32 R6, R9, 0x1f, RZ ;  /* 0x0000001f09067819 */ /* 0x000fe200000006ff */
[----:B-1----:R-:W-:Y:S06]  /*bfc0*/  @!P0 BRA `(.L_x_309) ;  /* 0x0000000000cc8947 */ /* 0x002fec0003800000 */
.L_x_320:
[----:B------:R-:W1:Y:S01]  /*bfd0*/  SYNCS.PHASECHK.TRANS64.TRYWAIT P0, [R11+URZ], R6 ;  /* 0x000000060b0075a7 */ /* 0x000e62000800017f */
[----:B------:R-:W-:-:S05]  /*bfe0*/  VIADD R0, R7, 0x1 ;  /* 0x0000000107007836 */ /* 0x000fca0000000000 */
[----:B------:R-:W-:-:S04]  /*bff0*/  ISETP.NE.AND P1, PT, R0, 0x4, PT ;  /* 0x000000040000780c */ /* 0x000fc80003f25270 */
[----:B------:R-:W-:Y:S02]  /*c000*/  SEL R4, RZ, 0x1, P1 ;  /* 0x00000001ff047807 */ /* 0x000fe40000800000 */
[----:B------:R-:W-:Y:S02]  /*c010*/  SEL R3, R0, RZ, P1 ;  /* 0x000000ff00037207 */ /* 0x000fe40000800000 */
[----:B------:R-:W-:Y:S01]  /*c020*/  LOP3.LUT R0, R9, R4, RZ, 0x3c, !PT ;  /* 0x0000000409007212 */ /* 0x000fe200078e3cff */
[----:B-1----:R-:W-:Y:S06]  /*c030*/  @!P0 BRA `(.L_x_310) ;  /* 0x0000000000c48947 */ /* 0x002fec0003800000 */
.L_x_321:
[----:B------:R-:W-:Y:S01]  /*c040*/  IMAD R3, R3, 0x8, R2 ;  /* 0x0000000803037824 */ /* 0x000fe200078e0202 */
[----:B------:R-:W-:-:S07]  /*c050*/  SHF.L.U32 R0, R0, 0x1f, RZ ;  /* 0x0000001f00007819 */ /* 0x000fce00000006ff */
.L_x_311:
[----:B--2---:R2:W3:Y:S02]  /*c060*/  SYNCS.PHASECHK.TRANS64.TRYWAIT P0, [R3+URZ], R0 ;  /* 0x00000000030075a7 */ /* 0x0044e4000800017f */
[----:B---3--:R-:W-:Y:S05]  /*c070*/  @!P0 NANOSLEEP.SYNCS 0x989680 ;  /* 0x009896800000895d */ /* 0x008fea0003900000 */
[----:B------:R-:W3:Y:S02]  /*c080*/  @!P0 SYNCS.PHASECHK.TRANS64 P0, [R3+URZ], R0 ;  /* 0x00000000030085a7 */ /* 0x000ee4000800007f */
[----:B---3--:R-:W-:Y:S05]  /*c090*/  @!P0 BRA `(.L_x_311) ;  /* 0xfffffffc00f08947 */ /* 0x008fea000383ffff */
.L_x_306:
[----:B------:R-:W-:Y:S05]  /*c0a0*/  BSYNC B0 ;  /* 0x0000000000007941 */ /* 0x000fea0003800000 */
.L_x_305:
[----:B------:R-:W-:Y:S05]  /*c0b0*/  EXIT ;  /* 0x000000000000794d */ /* 0x000fea0003800000 */
.L_x_21:
[----:B----4-:R4:W0:Y:S02]  /*c0c0*/  SYNCS.PHASECHK.TRANS64.TRYWAIT P1, [R3+URZ], R0 ;  /* 0x00000000030075a7 */ /* 0x010824000802017f */
[----:B0-----:R-:W-:Y:S05]  /*c0d0*/  @!P1 NANOSLEEP.SYNCS 0x989680 ;  /* 0x009896800000995d */ /* 0x001fea0003900000 */
[----:B------:R-:W0:Y:S02]  /*c0e0*/  @!P1 SYNCS.PHASECHK.TRANS64 P1, [R3+URZ], R0 ;  /* 0x00000000030095a7 */ /* 0x000e24000802007f */
[----:B0-----:R-:W-:Y:S05]  /*c0f0*/  @!P1 BRA `(.L_x_21) ;  /* 0xfffffffc00f09947 */ /* 0x001fea000383ffff */
[----:B------:R-:W-:Y:S05]  /*c100*/  BRA `(.L_x_20) ;  /* 0xffffff5400047947 */ /* 0x000fea000383ffff */
.L_x_26:
[----:B-1----:R1:W3:Y:S02]  /*c110*/  SYNCS.PHASECHK.TRANS64.TRYWAIT P1, [R5+URZ], R4 ;  /* 0x00000004050075a7 */ /* 0x0022e4000802017f */
[----:B---3--:R-:W-:Y:S05]  /*c120*/  @!P1 NANOSLEEP.SYNCS 0x989680 ;  /* 0x009896800000995d */ /* 0x008fea0003900000 */
[----:B------:R-:W3:Y:S02]  /*c130*/  @!P1 SYNCS.PHASECHK.TRANS64 P1, [R5+URZ], R4 ;  /* 0x00000004050095a7 */ /* 0x000ee4000802007f */
[----:B---3--:R-:W-:Y:S05]  /*c140*/  @!P1 BRA `(.L_x_26) ;  /* 0xfffffffc00f09947 */ /* 0x008fea000383ffff */
[----:B------:R-:W-:Y:S05]  /*c150*/  BRA `(.L_x_25) ;  /* 0xffffff5800447947 */ /* 0x000fea000383ffff */
.L_x_293:
[----:B------:R-:W-:Y:S01]  /*c160*/  BSSY B1, `(.L_x_312) ;  /* 0x0000006000017945 */ /* 0x000fe20003800000 */
[----:B------:R-:W-:-:S07]  /*c170*/  IMAD.MOV.U32 R15, RZ, RZ, -0x1 ;  /* 0xffffffffff0f7424 */ /* 0x000fce00078e00ff */
[----:B------:R-:W-:Y:S05]  /*c180*/  WARPSYNC.COLLECTIVE R15, `(.L_x_313) ;  /* 0x000000000f0c7348 */ /* 0x000fea0003c00000 */
[----:B------:R-:W-:Y:S02]  /*c190*/  ELECT P6, UR62, PT ;  /* 0x00000000003e782f */ /* 0x000fe400038c0000 */
[----:B------:R-:W-:Y:S01]  /*c1a0*/  MOV R14, UR62 ;  /* 0x0000003e000e7c02 */ /* 0x000fe20008000f00 */
[----:B------:R-:W-:Y:S10]  /*c1b0*/  ENDCOLLECTIVE ;  /* 0x000000000000791b */ /* 0x000ff40003800000 */
.L_x_313:
[----:B------:R-:W-:Y:S05]  /*c1c0*/  BSYNC B1 ;  /* 0x0000000000017941 */ /* 0x000fea0003800000 */
.L_x_312:
[----:B------:R-:W-:Y:S05]  /*c1d0*/  BRA `(.L_x_314) ;  /* 0xfffffff0003c7947 */ /* 0x000fea000383ffff */
.L_x_296:
[----:B0-----:R0:W1:Y:S02]  /*c1e0*/  SYNCS.PHASECHK.TRANS64.TRYWAIT P0, [R20+URZ+0x20], R7 ;  /* 0x00002007140075a7 */ /* 0x001064000800017f */
[----:B-1----:R-:W-:Y:S05]  /*c1f0*/  @!P0 NANOSLEEP.SYNCS 0x989680 ;  /* 0x009896800000895d */ /* 0x002fea0003900000 */
[----:B------:R-:W1:Y:S02]  /*c200*/  @!P0 SYNCS.PHASECHK.TRANS64 P0, [R20+URZ+0x20], R7 ;  /* 0x00002007140085a7 */ /* 0x000e64000800007f */
[----:B-1----:R-:W-:Y:S05]  /*c210*/  @!P0 BRA `(.L_x_296) ;  /* 0xfffffffc00f08947 */ /* 0x002fea000383ffff */
[----:B------:R-:W-:Y:S05]  /*c220*/  BRA `(.L_x_315) ;  /* 0xfffffff000747947 */ /* 0x000fea000383ffff */
.L_x_304:
[----:B------:R-:W-:Y:S01]  /*c230*/  BSSY B0, `(.L_x_316) ;  /* 0x0000006000007945 */ /* 0x000fe20003800000 */
[----:B------:R-:W-:-:S07]  /*c240*/  IMAD.MOV.U32 R15, RZ, RZ, -0x1 ;  /* 0xffffffffff0f7424 */ /* 0x000fce00078e00ff */
[----:B------:R-:W-:Y:S05]  /*c250*/  WARPSYNC.COLLECTIVE R15, `(.L_x_317) ;  /* 0x000000000f0c7348 */ /* 0x000fea0003c00000 */
[----:B------:R-:W-:Y:S02]  /*c260*/  ELECT P6, UR62, PT ;  /* 0x00000000003e782f */ /* 0x000fe400038c0000 */
[----:B------:R-:W-:Y:S01]  /*c270*/  MOV R14, UR62 ;  /* 0x0000003e000e7c02 */ /* 0x000fe20008000f00 */
[----:B------:R-:W-:Y:S10]  /*c280*/  ENDCOLLECTIVE ;  /* 0x000000000000791b */ /* 0x000ff40003800000 */
.L_x_317:
[----:B------:R-:W-:Y:S05]  /*c290*/  BSYNC B0 ;  /* 0x0000000000007941 */ /* 0x000fea0003800000 */
.L_x_316:
[----:B------:R-:W-:Y:S05]  /*c2a0*/  BRA `(.L_x_318) ;  /* 0xfffffff800d07947 */ /* 0x000fea000383ffff */
.L_x_308:
[----:B0-----:R0:W1:Y:S02]  /*c2b0*/  SYNCS.PHASECHK.TRANS64.TRYWAIT P0, [R7+URZ], R4 ;  /* 0x00000004070075a7 */ /* 0x001064000800017f */
[----:B-1----:R-:W-:Y:S05]  /*c2c0*/  @!P0 NANOSLEEP.SYNCS 0x989680 ;  /* 0x009896800000895d */ /* 0x002fea0003900000 */
[----:B------:R-:W1:Y:S02]  /*c2d0*/  @!P0 SYNCS.PHASECHK.TRANS64 P0, [R7+URZ], R4 ;  /* 0x00000004070085a7 */ /* 0x000e64000800007f */
[----:B-1----:R-:W-:Y:S05]  /*c2e0*/  @!P0 BRA `(.L_x_308) ;  /* 0xfffffffc00f08947 */ /* 0x002fea000383ffff */
[----:B------:R-:W-:Y:S05]  /*c2f0*/  BRA `(.L_x_319) ;  /* 0xfffffffc00107947 */ /* 0x000fea000383ffff */
.L_x_309:
[----:B0-----:R0:W1:Y:S02]  /*c300*/  SYNCS.PHASECHK.TRANS64.TRYWAIT P0, [R8+URZ], R5 ;  /* 0x00000005080075a7 */ /* 0x001064000800017f */
[----:B-1----:R-:W-:Y:S05]  /*c310*/  @!P0 NANOSLEEP.SYNCS 0x989680 ;  /* 0x009896800000895d */ /* 0x002fea0003900000 */
[----:B------:R-:W1:Y:S02]  /*c320*/  @!P0 SYNCS.PHASECHK.TRANS64 P0, [R8+URZ], R5 ;  /* 0x00000005080085a7 */ /* 0x000e64000800007f */
[----:B-1----:R-:W-:Y:S05]  /*c330*/  @!P0 BRA `(.L_x_309) ;  /* 0xfffffffc00f08947 */ /* 0x002fea000383ffff */
[----:B------:R-:W-:Y:S05]  /*c340*/  BRA `(.L_x_320) ;  /* 0xfffffffc00207947 */ /* 0x000fea000383ffff */
.L_x_310:
[----:B-1----:R1:W2:Y:S02]  /*c350*/  SYNCS.PHASECHK.TRANS64.TRYWAIT P0, [R11+URZ], R6 ;  /* 0x000000060b0075a7 */ /* 0x0022a4000800017f */
[----:B--2---:R-:W-:Y:S05]  /*c360*/  @!P0 NANOSLEEP.SYNCS 0x989680 ;  /* 0x009896800000895d */ /* 0x004fea0003900000 */
[----:B------:R-:W2:Y:S02]  /*c370*/  @!P0 SYNCS.PHASECHK.TRANS64 P0, [R11+URZ], R6 ;  /* 0x000000060b0085a7 */ /* 0x000ea4000800007f */
[----:B--2---:R-:W-:Y:S05]  /*c380*/  @!P0 BRA `(.L_x_310) ;  /* 0xfffffffc00f08947 */ /* 0x004fea000383ffff */
[----:B------:R-:W-:Y:S05]  /*c390*/  BRA `(.L_x_321) ;  /* 0xfffffffc00287947 */ /* 0x000fea000383ffff */
.L_x_322:
[----:B------:R-:W-:-:S00]  /*c3a0*/  BRA `(.L_x_322) ;  /* 0xfffffffc00fc7947 */ /* 0x000fc0000383ffff */
[----:B------:R-:W-:-:S00]  /*c3b0*/  NOP ;  /* 0x0000000000007918 */ /* 0x000fc00000000000 */
        /* <DEDUP_REMOVED lines=12> */
.L_x_323:


//--------------------- .nv.global.init           --------------------------
	.section	.nv.global.init,"aw",@progbits
.nv.global.init:
	.type		$str$22,@object
	.size		$str$22,($str$23 - $str$22)
$str$22:
        /*0000*/ 	.byte	0x6b, 0x5f, 0x74, 0x69, 0x6c, 0x65, 0x5f, 0x63, 0x6f, 0x75, 0x6e, 0x74, 0x20, 0x3e, 0x3d, 0x20
        /*0010*/ 	.byte	0x31, 0x00
	.type		$str$23,@object
	.size		$str$23,(__unnamed_1 - $str$23)
$str$23:
        /*0012*/ 	.byte	0x2f, 0x74, 0x6d, 0x70, 0x2f, 0x63, 0x75, 0x74, 0x6c, 0x61, 0x73, 0x73, 0x5f, 0x73, 0x77, 0x65
        /*0022*/ 	.byte	0x65, 0x70, 0x5f, 0x73, 0x72, 0x63, 0x2f, 0x69, 0x6e, 0x63, 0x6c, 0x75, 0x64, 0x65, 0x2f, 0x63
        /*0032*/ 	.byte	0x75, 0x74, 0x6c, 0x61, 0x73, 0x73, 0x2f, 0x67, 0x65, 0x6d, 0x6d, 0x2f, 0x63, 0x6f, 0x6c, 0x6c
        /*0042*/ 	.byte	0x65, 0x63, 0x74, 0x69, 0x76, 0x65, 0x2f, 0x73, 0x6d, 0x39, 0x30, 0x5f, 0x6d, 0x6d, 0x61, 0x5f
        /*0052*/ 	.byte	0x74, 0x6d, 0x61, 0x5f, 0x67, 0x6d, 0x6d, 0x61, 0x5f, 0x73, 0x73, 0x5f, 0x77, 0x61, 0x72, 0x70
        /*0062*/ 	.byte	0x73, 0x70, 0x65, 0x63, 0x69, 0x61, 0x6c, 0x69, 0x7a, 0x65, 0x64, 0x2e, 0x68, 0x70, 0x70, 0x00
	.type		__unnamed_1,@object
	.size		__unnamed_1,(.L_0 - __unnamed_1)
__unnamed_1:
        /*0072*/ 	.byte	0x76, 0x6f, 0x69, 0x64, 0x20, 0x63, 0x75, 0x74, 0x6c, 0x61, 0x73, 0x73, 0x3a, 0x3a, 0x67, 0x65
        /* <DEDUP_REMOVED lines=177> */
        /*0b92*/ 	.byte	0x3a, 0x69, 0x64, 0x65, 0x6e, 0x74, 0x69, 0x74, 0x79, 0x5d, 0x00
.L_0:


//--------------------- .nv.shared._ZN7cutlass13device_kernelINS_4gemm6kernel13GemmUniversalIN4cute5tupleIJiiiiEEENS1_10collective13CollectiveMmaINS1_34MainloopSm90TmaGmmaWarpSpecializedILi4ENS5_IJNS4_1CILi2EEENSA_ILi1EEESC_EEENS1_35KernelTmaWarpSpecializedCooperativeEEENS5_IJNSA_ILi256EEENSA_ILi128EEENSA_ILi32EEEEEENS_10tfloat32_tENS5_IJlSC_lEEESK_SL_NS4_8TiledMMAINS4_8MMA_AtomIJNS4_4SM904GMMA30MMA_64x128x8_F32TF32TF32_SS_TNILNSP_7ScaleInE1ELSR_1EEEEEENS4_6LayoutISD_NS5_IJSC_NSA_ILi0EEESV_EEEEENS5_IJNS4_10UnderscoreESY_SY_EEEEENS4_13SM90_TMA_LOADENS4_14ComposedLayoutINS4_7SwizzleILi3ELi4ELi3EEENS4_18smem_ptr_flag_bitsILi32EEENSU_INS5_IJNSA_ILi8EEESI_EEENS5_IJSI_SC_EEEEEEEvNS4_8identityENS4_23SM90_TMA_LOAD_MULTICASTES1B_vS1C_EENS_8epilogue10collective6detail29Sm90TmaWarpSpecializedAdapterINS1G_15DefaultEpilogueISK_SL_SL_NS1F_6thread17LinearCombinationISK_Li1EffLNS1K_9ScaleType4KindE0ELNS_15FloatRoundStyleE2ESK_EENS1_15EpilogueDefaultEEEEEvvEEEEvNT_6ParamsE --------------------------
	.section	.nv.shared._ZN7cutlass13device_kernelINS_4gemm6kernel13GemmUniversalIN4cute5tupleIJiiiiEEENS1_10collective13CollectiveMmaINS1_34MainloopSm90TmaGmmaWarpSpecializedILi4ENS5_IJNS4_1CILi2EEENSA_ILi1EEESC_EEENS1_35KernelTmaWarpSpecializedCooperativeEEENS5_IJNSA_ILi256EEENSA_ILi128EEENSA_ILi32EEEEEENS_10tfloat32_tENS5_IJlSC_lEEESK_SL_NS4_8TiledMMAINS4_8MMA_AtomIJNS4_4SM904GMMA30MMA_64x128x8_F32TF32TF32_SS_TNILNSP_7ScaleInE1ELSR_1EEEEEENS4_6LayoutISD_NS5_IJSC_NSA_ILi0EEESV_EEEEENS5_IJNS4_10UnderscoreESY_SY_EEEEENS4_13SM90_TMA_LOADENS4_14ComposedLayoutINS4_7SwizzleILi3ELi4ELi3EEENS4_18smem_ptr_flag_bitsILi32EEENSU_INS5_IJNSA_ILi8EEESI_EEENS5_IJSI_SC_EEEEEEEvNS4_8identityENS4_23SM90_TMA_LOAD_MULTICASTES1B_vS1C_EENS_8epilogue10collective6detail29Sm90TmaWarpSpecializedAdapterINS1G_15DefaultEpilogueISK_SL_SL_NS1F_6thread17LinearCombinationISK_Li1EffLNS1K_9ScaleType4KindE0ELNS_15FloatRoundStyleE2ESK_EENS1_15EpilogueDefaultEEEEEvvEEEEvNT_6ParamsE,"aw",@nobits
	.sectionflags	@""
	.align	16
	.zero		1024


//--------------------- .nv.shared.reserved.0     --------------------------
	.section	.nv.shared.reserved.0,"aw",@nobits
	.weak		__nv_reservedSMEM_offset_0_alias
	.size		__nv_reservedSMEM_offset_0_alias, 0, 0
	.other		__nv_reservedSMEM_offset_0_alias,@"STO_CUDA_RESERVED_SHARED STV_DEFAULT"
__nv_reservedSMEM_offset_0_alias:
	.zero		0


//--------------------- .nv.global                --------------------------
	.section	.nv.global,"aw",@nobits
.nv.global:
	.type		_ZN40_INTERNAL_c83d40df_4_k_cu_c5166934_290304cute1_E,@object
	.size		_ZN40_INTERNAL_c83d40df_4_k_cu_c5166934_290304cute1_E,(_ZN40_INTERNAL_c83d40df_4_k_cu_c5166934_290304cuda3std3__45__cpo6cbeginE - _ZN40_INTERNAL_c83d40df_4_k_cu_c5166934_290304cute1_E)
_ZN40_INTERNAL_c83d40df_4_k_cu_c5166934_290304cute1_E:
	.zero		1
	.type		_ZN40_INTERNAL_c83d40df_4_k_cu_c5166934_290304cuda3std3__45__cpo6cbeginE,@object
	.size		_ZN40_INTERNAL_c83d40df_4_k_cu_c5166934_290304cuda3std3__45__cpo6cbeginE,(_ZN40_INTERNAL_c83d40df_4_k_cu_c5166934_290304cuda3std3__48in_placeE - _ZN40_INTERNAL_c83d40df_4_k_cu_c5166934_290304cuda3std3__45__cpo6cbeginE)
_ZN40_INTERNAL_c83d40df_4_k_cu_c5166934_290304cuda3std3__45__cpo6cbeginE:
	.zero		1
	.type		_ZN40_INTERNAL_c83d40df_4_k_cu_c5166934_290304cuda3std3__48in_placeE,@object
	.size		_ZN40_INTERNAL_c83d40df_4_k_cu_c5166934_290304cuda3std3__48in_placeE,(_ZN40_INTERNAL_c83d40df_4_k_cu_c5166934_290304cuda3std6ranges3__45__cpo9iter_moveE - _ZN40_INTERNAL_c83d40df_4_k_cu_c5166934_290304cuda3std3__48in_placeE)
_ZN40_INTERNAL_c83d40df_4_k_cu_c5166934_290304cuda3std3__48in_placeE:
	.zero		1
	.type		_ZN40_INTERNAL_c83d40df_4_k_cu_c5166934_290304cuda3std6ranges3__45__cpo9iter_moveE,@object
	.size		_ZN40_INTERNAL_c83d40df_4_k_cu_c5166934_290304cuda3std6ranges3__45__cpo9iter_moveE,(_ZN40_INTERNAL_c83d40df_4_k_cu_c5166934_290304cuda3std3__45__cpo5beginE - _ZN40_INTERNAL_c83d40df_4_k_cu_c5166934_290304cuda3std6ranges3__45__cpo9iter_moveE)
_ZN40_INTERNAL_c83d40df_4_k_cu_c5166934_290304cuda3std6ranges3__45__cpo9iter_moveE:
	.zero		1
	.type		_ZN40_INTERNAL_c83d40df_4_k_cu_c5166934_290304cuda3std3__45__cpo5beginE,@object
	.size		_ZN40_INTERNAL_c83d40df_4_k_cu_c5166934_290304cuda3std3__45__cpo5beginE,(_ZN40_INTERNAL_c83d40df_4_k_cu_c5166934_290304cuda3std3__442_GLOBAL__N__c83d40df_4_k_cu_c5166934_290306ignoreE - _ZN40_INTERNAL_c83d40df_4_k_cu_c5166934_290304cuda3std3__45__cpo5beginE)
_ZN40_INTERNAL_c83d40df_4_k_cu_c5166934_290304cuda3std3__45__cpo5beginE:
	.zero		1
	.type		_ZN40_INTERNAL_c83d40df_4_k_cu_c5166934_290304cuda3std3__442_GLOBAL__N__c83d40df_4_k_cu_c5166934_290306ignoreE,@object
	.size		_ZN40_INTERNAL_c83d40df_4_k_cu_c5166934_290304cuda3std3__442_GLOBAL__N__c83d40df_4_k_cu_c5166934_290306ignoreE,(_ZN40_INTERNAL_c83d40df_4_k_cu_c5166934_290304cute7productE - _ZN40_INTERNAL_c83d40df_4_k_cu_c5166934_290304cuda3std3__442_GLOBAL__N__c83d40df_4_k_cu_c5166934_290306ignoreE)
_ZN40_INTERNAL_c83d40df_4_k_cu_c5166934_290304cuda3std3__442_GLOBAL__N__c83d40df_4_k_cu_c5166934_290306ignoreE:
	.zero		1
	.type		_ZN40_INTERNAL_c83d40df_4_k_cu_c5166934_290304cute7productE,@object
	.size		_ZN40_INTERNAL_c83d40df_4_k_cu_c5166934_290304cute7productE,(_ZN40_INTERNAL_c83d40df_4_k_cu_c5166934_290304cuda3std3__45__cpo3endE - _ZN40_INTERNAL_c83d40df_4_k_cu_c5166934_290304cute7productE)
_ZN40_INTERNAL_c83d40df_4_k_cu_c5166934_290304cute7productE:
	.zero		1
	.type		_ZN40_INTERNAL_c83d40df_4_k_cu_c5166934_290304cuda3std3__45__cpo3endE,@object
	.size		_ZN40_INTERNAL_c83d40df_4_k_cu_c5166934_290304cuda3std3__45__cpo3endE,(_ZN40_INTERNAL_c83d40df_4_k_cu_c5166934_290304cuda3std3__419piecewise_constructE - _ZN40_INTERNAL_c83d40df_4_k_cu_c5166934_290304cuda3std3__45__cpo3endE)
_ZN40_INTERNAL_c83d40df_4_k_cu_c5166934_290304cuda3std3__45__cpo3endE:
	.zero		1
	.type		_ZN40_INTERNAL_c83d40df_4_k_cu_c5166934_290304cuda3std3__419piecewise_constructE,@object
	.size		_ZN40_INTERNAL_c83d40df_4_k_cu_c5166934_290304cuda3std3__419piecewise_constructE,(_ZN40_INTERNAL_c83d40df_4_k_cu_c5166934_290304cuda3std3__45__cpo4cendE - _ZN40_INTERNAL_c83d40df_4_k_cu_c5166934_290304cuda3std3__419piecewise_constructE)
_ZN40_INTERNAL_c83d40df_4_k_cu_c5166934_290304cuda3std3__419piecewise_constructE:
	.zero		1
	.type		_ZN40_INTERNAL_c83d40df_4_k_cu_c5166934_290304cuda3std3__45__cpo4cendE,@object
	.size		_ZN40_INTERNAL_c83d40df_4_k_cu_c5166934_290304cuda3std3__45__cpo4cendE,(_ZN40_INTERNAL_c83d40df_4_k_cu_c5166934_290304cuda3std6ranges3__45__cpo4swapE - _ZN40_INTERNAL_c83d40df_4_k_cu_c5166934_290304cuda3std3__45__cpo4cendE)
_ZN40_INTERNAL_c83d40df_4_k_cu_c5166934_290304cuda3std3__45__cpo4cendE:
	.zero		1
	.type		_ZN40_INTERNAL_c83d40df_4_k_cu_c5166934_290304cuda3std6ranges3__45__cpo4swapE,@object
	.size		_ZN40_INTERNAL_c83d40df_4_k_cu_c5166934_290304cuda3std6ranges3__45__cpo4swapE,(.L_8 - _ZN40_INTERNAL_c83d40df_4_k_cu_c5166934_290304cuda3std6ranges3__45__cpo4swapE)
_ZN40_INTERNAL_c83d40df_4_k_cu_c5166934_290304cuda3std6ranges3__45__cpo4swapE:
	.zero		1
.L_8:


//--------------------- .nv.constant0._ZN7cutlass13device_kernelINS_4gemm6kernel13GemmUniversalIN4cute5tupleIJiiiiEEENS1_10collective13CollectiveMmaINS1_34MainloopSm90TmaGmmaWarpSpecializedILi4ENS5_IJNS4_1CILi2EEENSA_ILi1EEESC_EEENS1_35KernelTmaWarpSpecializedCooperativeEEENS5_IJNSA_ILi256EEENSA_ILi128EEENSA_ILi32EEEEEENS_10tfloat32_tENS5_IJlSC_lEEESK_SL_NS4_8TiledMMAINS4_8MMA_AtomIJNS4_4SM904GMMA30MMA_64x128x8_F32TF32TF32_SS_TNILNSP_7ScaleInE1ELSR_1EEEEEENS4_6LayoutISD_NS5_IJSC_NSA_ILi0EEESV_EEEEENS5_IJNS4_10UnderscoreESY_SY_EEEEENS4_13SM90_TMA_LOADENS4_14ComposedLayoutINS4_7SwizzleILi3ELi4ELi3EEENS4_18smem_ptr_flag_bitsILi32EEENSU_INS5_IJNSA_ILi8EEESI_EEENS5_IJSI_SC_EEEEEEEvNS4_8identityENS4_23SM90_TMA_LOAD_MULTICASTES1B_vS1C_EENS_8epilogue10collective6detail29Sm90TmaWarpSpecializedAdapterINS1G_15DefaultEpilogueISK_SL_SL_NS1F_6thread17LinearCombinationISK_Li1EffLNS1K_9ScaleType4KindE0ELNS_15FloatRoundStyleE2ESK_EENS1_15EpilogueDefaultEEEEEvvEEEEvNT_6ParamsE --------------------------
	.section	.nv.constant0._ZN7cutlass13device_kernelINS_4gemm6kernel13GemmUniversalIN4cute5tupleIJiiiiEEENS1_10collective13CollectiveMmaINS1_34MainloopSm90TmaGmmaWarpSpecializedILi4ENS5_IJNS4_1CILi2EEENSA_ILi1EEESC_EEENS1_35KernelTmaWarpSpecializedCooperativeEEENS5_IJNSA_ILi256EEENSA_ILi128EEENSA_ILi32EEEEEENS_10tfloat32_tENS5_IJlSC_lEEESK_SL_NS4_8TiledMMAINS4_8MMA_AtomIJNS4_4SM904GMMA30MMA_64x128x8_F32TF32TF32_SS_TNILNSP_7ScaleInE1ELSR_1EEEEEENS4_6LayoutISD_NS5_IJSC_NSA_ILi0EEESV_EEEEENS5_IJNS4_10UnderscoreESY_SY_EEEEENS4_13SM90_TMA_LOADENS4_14ComposedLayoutINS4_7SwizzleILi3ELi4ELi3EEENS4_18smem_ptr_flag_bitsILi32EEENSU_INS5_IJNSA_ILi8EEESI_EEENS5_IJSI_SC_EEEEEEEvNS4_8identityENS4_23SM90_TMA_LOAD_MULTICASTES1B_vS1C_EENS_8epilogue10collective6detail29Sm90TmaWarpSpecializedAdapterINS1G_15DefaultEpilogueISK_SL_SL_NS1F_6thread17LinearCombinationISK_Li1EffLNS1K_9ScaleType4KindE0ELNS_15FloatRoundStyleE2ESK_EENS1_15EpilogueDefaultEEEEEvvEEEEvNT_6ParamsE,"a",@progbits
	.sectionflags	@""
	.align	4
.nv.constant0._ZN7cutlass13device_kernelINS_4gemm6kernel13GemmUniversalIN4cute5tupleIJiiiiEEENS1_10collective13CollectiveMmaINS1_34MainloopSm90TmaGmmaWarpSpecializedILi4ENS5_IJNS4_1CILi2EEENSA_ILi1EEESC_EEENS1_35KernelTmaWarpSpecializedCooperativeEEENS5_IJNSA_ILi256EEENSA_ILi128EEENSA_ILi32EEEEEENS_10tfloat32_tENS5_IJlSC_lEEESK_SL_NS4_8TiledMMAINS4_8MMA_AtomIJNS4_4SM904GMMA30MMA_64x128x8_F32TF32TF32_SS_TNILNSP_7ScaleInE1ELSR_1EEEEEENS4_6LayoutISD_NS5_IJSC_NSA_ILi0EEESV_EEEEENS5_IJNS4_10UnderscoreESY_SY_EEEEENS4_13SM90_TMA_LOADENS4_14ComposedLayoutINS4_7SwizzleILi3ELi4ELi3EEENS4_18smem_ptr_flag_bitsILi32EEENSU_INS5_IJNSA_ILi8EEESI_EEENS5_IJSI_SC_EEEEEEEvNS4_8identityENS4_23SM90_TMA_LOAD_MULTICASTES1B_vS1C_EENS_8epilogue10collective6detail29Sm90TmaWarpSpecializedAdapterINS1G_15DefaultEpilogueISK_SL_SL_NS1F_6thread17LinearCombinationISK_Li1EffLNS1K_9ScaleType4KindE0ELNS_15FloatRoundStyleE2ESK_EENS1_15EpilogueDefaultEEEEEvvEEEEvNT_6ParamsE:
	.zero		1664


//--------------------- SYMBOLS --------------------------

	.type		.nv.reservedSmem.offset0,@object
	.size		.nv.reservedSmem.offset0,0x4
	.type		__assertfail,@function
